//
// Generated by NVIDIA NVVM Compiler
//
// Compiler Build ID: CL-36424714
// Cuda compilation tools, release 13.0, V13.0.88
// Based on NVVM 20.0.0
//

.version 9.0
.target sm_100
.address_size 64

	// .globl	_Z11countTriNumPiS_S_i
.extern .shared .align 16 .b8 shared[];

.visible .entry _Z11countTriNumPiS_S_i(
	.param .u64 .ptr .align 1 _Z11countTriNumPiS_S_i_param_0,
	.param .u64 .ptr .align 1 _Z11countTriNumPiS_S_i_param_1,
	.param .u64 .ptr .align 1 _Z11countTriNumPiS_S_i_param_2,
	.param .u32 _Z11countTriNumPiS_S_i_param_3
)
{
	.reg .pred 	%p<36>;
	.reg .b32 	%r<219>;
	.reg .b64 	%rd<20>;
	.reg .b64 	%fd<11>;

	ld.param.u64 	%rd8, [_Z11countTriNumPiS_S_i_param_0];
	ld.param.u64 	%rd9, [_Z11countTriNumPiS_S_i_param_1];
	ld.param.u64 	%rd7, [_Z11countTriNumPiS_S_i_param_2];
	ld.param.u32 	%r70, [_Z11countTriNumPiS_S_i_param_3];
	cvta.to.global.u64 	%rd1, %rd9;
	cvta.to.global.u64 	%rd2, %rd8;
	cvt.rn.f64.s32 	%fd2, %r70;
	mov.u32 	%r71, %nctaid.x;
	cvt.rn.f64.u32 	%fd3, %r71;
	div.rn.f64 	%fd4, %fd2, %fd3;
	add.f64 	%fd5, %fd4, 0dBF50624DD2F1A9FC;
	cvt.rpi.f64.f64 	%fd6, %fd5;
	cvt.rzi.s32.f64 	%r1, %fd6;
	setp.lt.s32 	%p1, %r1, 1;
	@%p1 bra 	$L__BB0_51;
	mov.u32 	%r73, %ctaid.x;
	mul.lo.s32 	%r2, %r1, %r73;
	mov.u32 	%r3, %ntid.x;
	cvt.rn.f64.u32 	%fd1, %r3;
	mov.u32 	%r4, %tid.x;
	and.b32  	%r5, %r3, 15;
	and.b32  	%r6, %r3, 7;
	and.b32  	%r7, %r3, 3;
	cvta.to.global.u64 	%rd3, %rd7;
	mov.b32 	%r194, 0;
$L__BB0_2:
	add.s32 	%r9, %r194, %r2;
	setp.ge.s32 	%p2, %r9, %r70;
	@%p2 bra 	$L__BB0_50;
	mul.wide.s32 	%rd10, %r9, 4;
	add.s64 	%rd11, %rd2, %rd10;
	ld.global.u32 	%r10, [%rd11];
	ld.global.u32 	%r74, [%rd11+4];
	sub.s32 	%r11, %r74, %r10;
	cvt.rn.f64.s32 	%fd7, %r11;
	div.rn.f64 	%fd8, %fd7, %fd1;
	add.f64 	%fd9, %fd8, 0dBF50624DD2F1A9FC;
	cvt.rpi.f64.f64 	%fd10, %fd9;
	cvt.rzi.s32.f64 	%r12, %fd10;
	setp.lt.s32 	%p3, %r12, 1;
	@%p3 bra 	$L__BB0_24;
	mul.lo.s32 	%r13, %r12, %r4;
	and.b32  	%r14, %r12, 3;
	setp.lt.u32 	%p4, %r12, 4;
	mov.b32 	%r196, 0;
	@%p4 bra 	$L__BB0_15;
	mov.b32 	%r195, 0;
$L__BB0_6:
	add.s32 	%r16, %r195, %r13;
	setp.ge.s32 	%p5, %r16, %r11;
	add.s32 	%r77, %r16, %r10;
	mul.wide.s32 	%rd12, %r77, 4;
	add.s64 	%rd4, %rd1, %rd12;
	shl.b32 	%r78, %r16, 2;
	mov.u32 	%r79, shared;
	add.s32 	%r17, %r79, %r78;
	@%p5 bra 	$L__BB0_8;
	ld.global.u32 	%r80, [%rd4];
	st.shared.u32 	[%r17], %r80;
$L__BB0_8:
	add.s32 	%r81, %r16, 1;
	setp.ge.s32 	%p6, %r81, %r11;
	@%p6 bra 	$L__BB0_10;
	ld.global.u32 	%r82, [%rd4+4];
	st.shared.u32 	[%r17+4], %r82;
$L__BB0_10:
	add.s32 	%r83, %r16, 2;
	setp.ge.s32 	%p7, %r83, %r11;
	@%p7 bra 	$L__BB0_12;
	ld.global.u32 	%r84, [%rd4+8];
	st.shared.u32 	[%r17+8], %r84;
$L__BB0_12:
	add.s32 	%r85, %r16, 3;
	setp.ge.s32 	%p8, %r85, %r11;
	@%p8 bra 	$L__BB0_14;
	ld.global.u32 	%r86, [%rd4+12];
	st.shared.u32 	[%r17+12], %r86;
$L__BB0_14:
	add.s32 	%r195, %r195, 4;
	and.b32  	%r196, %r12, 2147483644;
	setp.ne.s32 	%p9, %r195, %r196;
	@%p9 bra 	$L__BB0_6;
$L__BB0_15:
	setp.eq.s32 	%p10, %r14, 0;
	@%p10 bra 	$L__BB0_24;
	add.s32 	%r21, %r196, %r13;
	setp.ge.s32 	%p11, %r21, %r11;
	add.s32 	%r87, %r21, %r10;
	mul.wide.s32 	%rd13, %r87, 4;
	add.s64 	%rd5, %rd1, %rd13;
	shl.b32 	%r88, %r21, 2;
	mov.u32 	%r89, shared;
	add.s32 	%r22, %r89, %r88;
	@%p11 bra 	$L__BB0_18;
	ld.global.u32 	%r90, [%rd5];
	st.shared.u32 	[%r22], %r90;
$L__BB0_18:
	setp.eq.s32 	%p12, %r14, 1;
	@%p12 bra 	$L__BB0_24;
	add.s32 	%r91, %r21, 1;
	setp.ge.s32 	%p13, %r91, %r11;
	@%p13 bra 	$L__BB0_21;
	ld.global.u32 	%r92, [%rd5+4];
	st.shared.u32 	[%r22+4], %r92;
$L__BB0_21:
	setp.eq.s32 	%p14, %r14, 2;
	@%p14 bra 	$L__BB0_24;
	add.s32 	%r93, %r21, 2;
	setp.ge.s32 	%p15, %r93, %r11;
	@%p15 bra 	$L__BB0_24;
	ld.global.u32 	%r94, [%rd5+8];
	st.shared.u32 	[%r22+8], %r94;
$L__BB0_24:
	setp.lt.s32 	%p16, %r12, 1;
	bar.sync 	0;
	add.s32 	%r95, %r11, %r4;
	shl.b32 	%r96, %r95, 2;
	mov.u32 	%r97, shared;
	add.s32 	%r23, %r97, %r96;
	mov.b32 	%r98, 0;
	st.shared.u32 	[%r23], %r98;
	@%p16 bra 	$L__BB0_35;
	mov.b32 	%r206, 0;
	mov.u32 	%r198, %r206;
$L__BB0_26:
	mad.lo.s32 	%r26, %r12, %r4, %r198;
	setp.ge.s32 	%p17, %r26, %r11;
	@%p17 bra 	$L__BB0_34;
	setp.lt.s32 	%p18, %r11, 1;
	shl.b32 	%r101, %r26, 2;
	mov.u32 	%r102, shared;
	add.s32 	%r103, %r102, %r101;
	ld.shared.u32 	%r104, [%r103];
	mul.wide.s32 	%rd14, %r104, 4;
	add.s64 	%rd15, %rd2, %rd14;
	ld.global.u32 	%r105, [%rd15+4];
	ld.global.u32 	%r27, [%rd15];
	not.b32 	%r106, %r27;
	add.s32 	%r200, %r105, %r106;
	setp.lt.s32 	%p19, %r200, 0;
	mov.b32 	%r199, 0;
	or.pred  	%p20, %p18, %p19;
	@%p20 bra 	$L__BB0_33;
	add.s32 	%r201, %r11, -1;
	cvt.s64.s32 	%rd6, %r27;
	mov.b32 	%r199, 0;
$L__BB0_29:
	shl.b32 	%r109, %r201, 2;
	mov.u32 	%r110, shared;
	add.s32 	%r111, %r110, %r109;
	ld.shared.u32 	%r33, [%r111];
	cvt.u64.u32 	%rd16, %r200;
	add.s64 	%rd17, %rd16, %rd6;
	shl.b64 	%rd18, %rd17, 2;
	add.s64 	%rd19, %rd1, %rd18;
	ld.global.u32 	%r34, [%rd19];
	setp.le.s32 	%p21, %r33, %r34;
	@%p21 bra 	$L__BB0_31;
	add.s32 	%r201, %r201, -1;
	bra.uni 	$L__BB0_32;
$L__BB0_31:
	setp.ge.s32 	%p22, %r33, %r34;
	selp.s32 	%r112, -1, 0, %p22;
	add.s32 	%r201, %r201, %r112;
	add.s32 	%r200, %r200, -1;
	selp.u32 	%r113, 1, 0, %p22;
	add.s32 	%r199, %r199, %r113;
$L__BB0_32:
	or.b32  	%r114, %r201, %r200;
	setp.gt.s32 	%p23, %r114, -1;
	@%p23 bra 	$L__BB0_29;
$L__BB0_33:
	add.s32 	%r206, %r206, %r199;
	st.shared.u32 	[%r23], %r206;
$L__BB0_34:
	add.s32 	%r198, %r198, 1;
	setp.ne.s32 	%p24, %r198, %r12;
	@%p24 bra 	$L__BB0_26;
$L__BB0_35:
	setp.ne.s32 	%p25, %r4, 0;
	bar.sync 	0;
	@%p25 bra 	$L__BB0_50;
	setp.lt.u32 	%p26, %r3, 16;
	mov.b32 	%r213, 0;
	mov.u32 	%r218, %r213;
	@%p26 bra 	$L__BB0_39;
	mov.b32 	%r207, 0;
	mov.u32 	%r218, %r207;
$L__BB0_38:
	.pragma "nounroll";
	add.s32 	%r118, %r207, %r11;
	shl.b32 	%r119, %r118, 2;
	mov.u32 	%r120, shared;
	add.s32 	%r121, %r120, %r119;
	ld.shared.u32 	%r122, [%r121];
	add.s32 	%r123, %r122, %r218;
	ld.shared.u32 	%r124, [%r121+4];
	add.s32 	%r125, %r124, %r123;
	ld.shared.u32 	%r126, [%r121+8];
	add.s32 	%r127, %r126, %r125;
	ld.shared.u32 	%r128, [%r121+12];
	add.s32 	%r129, %r128, %r127;
	ld.shared.u32 	%r130, [%r121+16];
	add.s32 	%r131, %r130, %r129;
	ld.shared.u32 	%r132, [%r121+20];
	add.s32 	%r133, %r132, %r131;
	ld.shared.u32 	%r134, [%r121+24];
	add.s32 	%r135, %r134, %r133;
	ld.shared.u32 	%r136, [%r121+28];
	add.s32 	%r137, %r136, %r135;
	ld.shared.u32 	%r138, [%r121+32];
	add.s32 	%r139, %r138, %r137;
	ld.shared.u32 	%r140, [%r121+36];
	add.s32 	%r141, %r140, %r139;
	ld.shared.u32 	%r142, [%r121+40];
	add.s32 	%r143, %r142, %r141;
	ld.shared.u32 	%r144, [%r121+44];
	add.s32 	%r145, %r144, %r143;
	ld.shared.u32 	%r146, [%r121+48];
	add.s32 	%r147, %r146, %r145;
	ld.shared.u32 	%r148, [%r121+52];
	add.s32 	%r149, %r148, %r147;
	ld.shared.u32 	%r150, [%r121+56];
	add.s32 	%r151, %r150, %r149;
	ld.shared.u32 	%r152, [%r121+60];
	add.s32 	%r218, %r152, %r151;
	add.s32 	%r207, %r207, 16;
	and.b32  	%r213, %r3, 2032;
	setp.ne.s32 	%p27, %r207, %r213;
	@%p27 bra 	$L__BB0_38;
$L__BB0_39:
	setp.eq.s32 	%p28, %r5, 0;
	@%p28 bra 	$L__BB0_49;
	add.s32 	%r154, %r5, -1;
	setp.lt.u32 	%p29, %r154, 7;
	@%p29 bra 	$L__BB0_42;
	add.s32 	%r155, %r213, %r11;
	shl.b32 	%r156, %r155, 2;
	mov.u32 	%r157, shared;
	add.s32 	%r158, %r157, %r156;
	ld.shared.u32 	%r159, [%r158];
	add.s32 	%r160, %r159, %r218;
	ld.shared.u32 	%r161, [%r158+4];
	add.s32 	%r162, %r161, %r160;
	ld.shared.u32 	%r163, [%r158+8];
	add.s32 	%r164, %r163, %r162;
	ld.shared.u32 	%r165, [%r158+12];
	add.s32 	%r166, %r165, %r164;
	ld.shared.u32 	%r167, [%r158+16];
	add.s32 	%r168, %r167, %r166;
	ld.shared.u32 	%r169, [%r158+20];
	add.s32 	%r170, %r169, %r168;
	ld.shared.u32 	%r171, [%r158+24];
	add.s32 	%r172, %r171, %r170;
	ld.shared.u32 	%r173, [%r158+28];
	add.s32 	%r218, %r173, %r172;
	add.s32 	%r213, %r213, 8;
$L__BB0_42:
	setp.eq.s32 	%p30, %r6, 0;
	@%p30 bra 	$L__BB0_49;
	add.s32 	%r175, %r6, -1;
	setp.lt.u32 	%p31, %r175, 3;
	@%p31 bra 	$L__BB0_45;
	add.s32 	%r176, %r213, %r11;
	shl.b32 	%r177, %r176, 2;
	mov.u32 	%r178, shared;
	add.s32 	%r179, %r178, %r177;
	ld.shared.u32 	%r180, [%r179];
	add.s32 	%r181, %r180, %r218;
	ld.shared.u32 	%r182, [%r179+4];
	add.s32 	%r183, %r182, %r181;
	ld.shared.u32 	%r184, [%r179+8];
	add.s32 	%r185, %r184, %r183;
	ld.shared.u32 	%r186, [%r179+12];
	add.s32 	%r218, %r186, %r185;
	add.s32 	%r213, %r213, 4;
$L__BB0_45:
	setp.eq.s32 	%p32, %r7, 0;
	@%p32 bra 	$L__BB0_49;
	setp.eq.s32 	%p33, %r7, 1;
	add.s32 	%r187, %r213, %r11;
	shl.b32 	%r188, %r187, 2;
	mov.u32 	%r189, shared;
	add.s32 	%r64, %r189, %r188;
	ld.shared.u32 	%r190, [%r64];
	add.s32 	%r218, %r190, %r218;
	@%p33 bra 	$L__BB0_49;
	setp.eq.s32 	%p34, %r7, 2;
	ld.shared.u32 	%r191, [%r64+4];
	add.s32 	%r218, %r191, %r218;
	@%p34 bra 	$L__BB0_49;
	ld.shared.u32 	%r192, [%r64+8];
	add.s32 	%r218, %r192, %r218;
$L__BB0_49:
	atom.global.add.u32 	%r193, [%rd3], %r218;
$L__BB0_50:
	add.s32 	%r194, %r194, 1;
	setp.ne.s32 	%p35, %r194, %r1;
	@%p35 bra 	$L__BB0_2;
$L__BB0_51:
	ret;

}


// ===== COMPILED SASS (sm_100) =====

	.target	sm_100

	.elftype	@"ET_EXEC"


//--------------------- .note.nv.tkinfo           --------------------------
	.section	.note.nv.tkinfo,"",@"SHT_NOTE"
	.sectionflags	@"SHF_NOTE_NV_TKINFO"
	.tkinfo
        /*0018*/ 	.word	0x00000002
        /*0030*/ 	.string	""
        /*0030*/ 	.string	"ptxas"
        /*0030*/ 	.string	"Cuda compilation tools, release 13.0, V13.0.88"
        /*0030*/ 	.string	"Build cuda_13.0.r13.0/compiler.36424714_0"
        /*0030*/ 	.string	"-arch sm_100 -m 64 "



//--------------------- .note.nv.cuinfo           --------------------------
	.section	.note.nv.cuinfo,"",@"SHT_NOTE"
	.sectionflags	@"SHF_NOTE_NV_CUINFO"
        /*0018*/ 	.short	0x0002
        /*001a*/ 	.short	0x0064
        /*001c*/ 	.short	0x0082
	.zero		2


//--------------------- .nv.info                  --------------------------
	.section	.nv.info,"",@"SHT_CUDA_INFO"
	.align	4


	//----- nvinfo : EIATTR_REGCOUNT
	.align		4
        /*0000*/ 	.byte	0x04, 0x2f
        /*0002*/ 	.short	(.L_1 - .L_0)
	.align		4
.L_0:
        /*0004*/ 	.word	index@(_Z11countTriNumPiS_S_i)
        /*0008*/ 	.word	0x0000001c


	//----- nvinfo : EIATTR_FRAME_SIZE
	.align		4
.L_1:
        /*000c*/ 	.byte	0x04, 0x11
        /*000e*/ 	.short	(.L_3 - .L_2)
	.align		4
.L_2:
        /*0010*/ 	.word	index@($__internal_0_$__cuda_sm20_div_rn_f64_full)
        /*0014*/ 	.word	0x00000000


	//----- nvinfo : EIATTR_FRAME_SIZE
	.align		4
.L_3:
        /*0018*/ 	.byte	0x04, 0x11
        /*001a*/ 	.short	(.L_5 - .L_4)
	.align		4
.L_4:
        /*001c*/ 	.word	index@(_Z11countTriNumPiS_S_i)
        /*0020*/ 	.word	0x00000000


	//----- nvinfo : EIATTR_MIN_STACK_SIZE
	.align		4
.L_5:
        /*0024*/ 	.byte	0x04, 0x12
        /*0026*/ 	.short	(.L_7 - .L_6)
	.align		4
.L_6:
        /*0028*/ 	.word	index@(_Z11countTriNumPiS_S_i)
        /*002c*/ 	.word	0x00000000
.L_7:


//--------------------- .nv.compat                --------------------------
	.section	.nv.compat,"",@"SHT_CUDA_COMPAT_INFO"
	.align	4
        /*0000*/ 	.byte	0x02, 0x09, 0x00, 0x00, 0x02, 0x02, 0x01, 0x00, 0x02, 0x05, 0x05, 0x00, 0x03, 0x07, 0x01, 0x01
        /*0010*/ 	.byte	0x02, 0x03, 0x00, 0x00, 0x02, 0x06, 0x01, 0x00, 0x04, 0x0b, 0x08, 0x00, 0x01, 0x00, 0x00, 0x00
        /*0020*/ 	.byte	0x00, 0x00, 0x00, 0x00


//--------------------- .nv.info._Z11countTriNumPiS_S_i --------------------------
	.section	.nv.info._Z11countTriNumPiS_S_i,"",@"SHT_CUDA_INFO"
	.sectionflags	@""
	.align	4


	//----- nvinfo : EIATTR_CUDA_API_VERSION
	.align		4
        /*0000*/ 	.byte	0x04, 0x37
        /*0002*/ 	.short	(.L_9 - .L_8)
.L_8:
        /*0004*/ 	.word	0x00000082


	//----- nvinfo : EIATTR_KPARAM_INFO
	.align		4
.L_9:
        /*0008*/ 	.byte	0x04, 0x17
        /*000a*/ 	.short	(.L_11 - .L_10)
.L_10:
        /*000c*/ 	.word	0x00000000
        /*0010*/ 	.short	0x0003
        /*0012*/ 	.short	0x0018
        /*0014*/ 	.byte	0x00, 0xf0, 0x11, 0x00


	//----- nvinfo : EIATTR_KPARAM_INFO
	.align		4
.L_11:
        /*0018*/ 	.byte	0x04, 0x17
        /*001a*/ 	.short	(.L_13 - .L_12)
.L_12:
        /*001c*/ 	.word	0x00000000
        /*0020*/ 	.short	0x0002
        /*0022*/ 	.short	0x0010
        /*0024*/ 	.byte	0x00, 0xf5, 0x21, 0x00


	//----- nvinfo : EIATTR_KPARAM_INFO
	.align		4
.L_13:
        /*0028*/ 	.byte	0x04, 0x17
        /*002a*/ 	.short	(.L_15 - .L_14)
.L_14:
        /*002c*/ 	.word	0x00000000
        /*0030*/ 	.short	0x0001
        /*0032*/ 	.short	0x0008
        /*0034*/ 	.byte	0x00, 0xf5, 0x21, 0x00


	//----- nvinfo : EIATTR_KPARAM_INFO
	.align		4
.L_15:
        /*0038*/ 	.byte	0x04, 0x17
        /*003a*/ 	.short	(.L_17 - .L_16)
.L_16:
        /*003c*/ 	.word	0x00000000
        /*0040*/ 	.short	0x0000
        /*0042*/ 	.short	0x0000
        /*0044*/ 	.byte	0x00, 0xf5, 0x21, 0x00


	//----- nvinfo : EIATTR_SPARSE_MMA_MASK
	.align		4
.L_17:
        /*0048*/ 	.byte	0x03, 0x50
        /*004a*/ 	.short	0x0000


	//----- nvinfo : EIATTR_MAXREG_COUNT
	.align		4
        /*004c*/ 	.byte	0x03, 0x1b
        /*004e*/ 	.short	0x00ff


	//----- nvinfo : EIATTR_NUM_BARRIERS
	.align		4
        /*0050*/ 	.byte	0x02, 0x4c
        /*0052*/ 	.byte	0x01
	.zero		1


	//----- nvinfo : EIATTR_MERCURY_ISA_VERSION
	.align		4
        /*0054*/ 	.byte	0x03, 0x5f
        /*0056*/ 	.short	0x0101


	//----- nvinfo : EIATTR_VRC_CTA_INIT_COUNT
	.align		4
        /*0058*/ 	.byte	0x02, 0x4a
	.zero		1
	.zero		1


	//----- nvinfo : EIATTR_EXIT_INSTR_OFFSETS
	.align		4
        /*005c*/ 	.byte	0x04, 0x1c
        /*005e*/ 	.short	(.L_19 - .L_18)


	//   ....[0]....
.L_18:
        /*0060*/ 	.word	0x000001c0


	//   ....[1]....
        /*0064*/ 	.word	0x000013c0


	//----- nvinfo : EIATTR_CRS_STACK_SIZE
	.align		4
.L_19:
        /*0068*/ 	.byte	0x04, 0x1e
        /*006a*/ 	.short	(.L_21 - .L_20)
.L_20:
        /*006c*/ 	.word	0x00000000


	//----- nvinfo : EIATTR_CBANK_PARAM_SIZE
	.align		4
.L_21:
        /*0070*/ 	.byte	0x03, 0x19
        /*0072*/ 	.short	0x001c


	//----- nvinfo : EIATTR_PARAM_CBANK
	.align		4
        /*0074*/ 	.byte	0x04, 0x0a
        /*0076*/ 	.short	(.L_23 - .L_22)
	.align		4
.L_22:
        /*0078*/ 	.word	index@(.nv.constant0._Z11countTriNumPiS_S_i)
        /*007c*/ 	.short	0x0380
        /*007e*/ 	.short	0x001c


	//----- nvinfo : EIATTR_SW_WAR
	.align		4
.L_23:
        /*0080*/ 	.byte	0x04, 0x36
        /*0082*/ 	.short	(.L_25 - .L_24)
.L_24:
        /*0084*/ 	.word	0x00000008
.L_25:


//--------------------- .nv.callgraph             --------------------------
	.section	.nv.callgraph,"",@"SHT_CUDA_CALLGRAPH"
	.align	4
	.sectionentsize	8
	.align		4
        /*0000*/ 	.word	0x00000000
	.align		4
        /*0004*/ 	.word	0xffffffff
	.align		4
        /*0008*/ 	.word	0x00000000
	.align		4
        /*000c*/ 	.word	0xfffffffe
	.align		4
        /*0010*/ 	.word	0x00000000
	.align		4
        /*0014*/ 	.word	0xfffffffd
	.align		4
        /*0018*/ 	.word	0x00000000
	.align		4
        /*001c*/ 	.word	0xfffffffc


//--------------------- .text._Z11countTriNumPiS_S_i --------------------------
	.section	.text._Z11countTriNumPiS_S_i,"ax",@progbits
	.align	128
        .global         _Z11countTriNumPiS_S_i
        .type           _Z11countTriNumPiS_S_i,@function
        .size           _Z11countTriNumPiS_S_i,(.L_x_26 - _Z11countTriNumPiS_S_i)
        .other          _Z11countTriNumPiS_S_i,@"STO_CUDA_ENTRY STV_DEFAULT"
_Z11countTriNumPiS_S_i:
.text._Z11countTriNumPiS_S_i:
[----:B------:R-:W-:Y:S01]  /*0000*/  LDC R1, c[0x0][0x37c] ;  /* 0x0000df00ff017b82 */ /* 0x000fe20000000800 */
[----:B------:R-:W0:Y:S01]  /*0010*/  LDCU UR4, c[0x0][0x370] ;  /* 0x00006e00ff0477ac */ /* 0x000e220008000800 */
[----:B------:R-:W-:Y:S01]  /*0020*/  IMAD.MOV.U32 R2, RZ, RZ, 0x1 ;  /* 0x00000001ff027424 */ /* 0x000fe200078e00ff */
[----:B0-----:R-:W0:Y:S01]  /*0030*/  I2F.F64.U32 R4, UR4 ;  /* 0x0000000400047d12 */ /* 0x001e220008201800 */
[----:B------:R-:W1:Y:S07]  /*0040*/  LDCU UR4, c[0x0][0x398] ;  /* 0x00007300ff0477ac */ /* 0x000e6e0008000800 */
[----:B0-----:R-:W0:Y:S02]  /*0050*/  MUFU.RCP64H R3, R5 ;  /* 0x0000000500037308 */ /* 0x001e240000001800 */
[----:B0-----:R-:W-:-:S08]  /*0060*/  DFMA R6, -R4, R2, 1 ;  /* 0x3ff000000406742b */ /* 0x001fd00000000102 */
[----:B------:R-:W-:-:S08]  /*0070*/  DFMA R6, R6, R6, R6 ;  /* 0x000000060606722b */ /* 0x000fd00000000006 */
[----:B------:R-:W-:Y:S02]  /*0080*/  DFMA R2, R2, R6, R2 ;  /* 0x000000060202722b */ /* 0x000fe40000000002 */
[----:B-1----:R-:W0:Y:S06]  /*0090*/  I2F.F64 R6, UR4 ;  /* 0x0000000400067d12 */ /* 0x002e2c0008201c00 */
[----:B------:R-:W-:-:S08]  /*00a0*/  DFMA R8, -R4, R2, 1 ;  /* 0x3ff000000408742b */ /* 0x000fd00000000102 */
[----:B------:R-:W-:Y:S01]  /*00b0*/  DFMA R2, R2, R8, R2 ;  /* 0x000000080202722b */ /* 0x000fe20000000002 */
[----:B0-----:R-:W-:-:S07]  /*00c0*/  FSETP.GEU.AND P1, PT, |R7|, 6.5827683646048100446e-37, PT ;  /* 0x036000000700780b */ /* 0x001fce0003f2e200 */
[----:B------:R-:W-:-:S08]  /*00d0*/  DMUL R8, R6, R2 ;  /* 0x0000000206087228 */ /* 0x000fd00000000000 */
[----:B------:R-:W-:-:S08]  /*00e0*/  DFMA R10, -R4, R8, R6 ;  /* 0x00000008040a722b */ /* 0x000fd00000000106 */
[----:B------:R-:W-:-:S10]  /*00f0*/  DFMA R2, R2, R10, R8 ;  /* 0x0000000a0202722b */ /* 0x000fd40000000008 */
[----:B------:R-:W-:-:S05]  /*0100*/  FFMA R0, RZ, R5, R3 ;  /* 0x00000005ff007223 */ /* 0x000fca0000000003 */
[----:B------:R-:W-:-:S13]  /*0110*/  FSETP.GT.AND P0, PT, |R0|, 1.469367938527859385e-39, PT ;  /* 0x001000000000780b */ /* 0x000fda0003f04200 */
[----:B------:R-:W-:Y:S05]  /*0120*/  @P0 BRA P1, `(.L_x_0) ;  /* 0x0000000000100947 */ /* 0x000fea0000800000 */
[----:B------:R-:W-:Y:S01]  /*0130*/  IMAD.MOV.U32 R8, RZ, RZ, R4 ;  /* 0x000000ffff087224 */ /* 0x000fe200078e0004 */
[----:B------:R-:W-:Y:S01]  /*0140*/  MOV R14, 0x170 ;  /* 0x00000170000e7802 */ /* 0x000fe20000000f00 */
[----:B------:R-:W-:-:S07]  /*0150*/  IMAD.MOV.U32 R9, RZ, RZ, R5 ;  /* 0x000000ffff097224 */ /* 0x000fce00078e0005 */
[----:B------:R-:W-:Y:S05]  /*0160*/  CALL.REL.NOINC `($__internal_0_$__cuda_sm20_div_rn_f64_full) ;  /* 0x0000001000987944 */ /* 0x000fea0003c00000 */
.L_x_0:
[----:B------:R-:W-:Y:S01]  /*0170*/  UMOV UR4, 0xd2f1a9fc ;  /* 0xd2f1a9fc00047882 */ /* 0x000fe20000000000 */
[----:B------:R-:W-:Y:S02]  /*0180*/  UMOV UR5, 0x3f50624d ;  /* 0x3f50624d00057882 */ /* 0x000fe40000000000 */
[----:B------:R-:W-:-:S06]  /*0190*/  DADD R2, R2, -UR4 ;  /* 0x8000000402027e29 */ /* 0x000fcc0008000000 */
[----:B------:R-:W0:Y:S02]  /*01a0*/  F2I.F64.CEIL R0, R2 ;  /* 0x0000000200007311 */ /* 0x000e240000309100 */
[----:B0-----:R-:W-:-:S13]  /*01b0*/  ISETP.GE.AND P0, PT, R0, 0x1, PT ;  /* 0x000000010000780c */ /* 0x001fda0003f06270 */
[----:B------:R-:W-:Y:S05]  /*01c0*/  @!P0 EXIT ;  /* 0x000000000000894d */ /* 0x000fea0003800000 */
[----:B------:R-:W0:Y:S01]  /*01d0*/  LDCU UR16, c[0x0][0x360] ;  /* 0x00006c00ff1077ac */ /* 0x000e220008000800 */
[----:B------:R-:W1:Y:S01]  /*01e0*/  S2UR UR4, SR_CTAID.X ;  /* 0x00000000000479c3 */ /* 0x000e620000002500 */
[----:B------:R-:W2:Y:S01]  /*01f0*/  S2R R12, SR_TID.X ;  /* 0x00000000000c7919 */ /* 0x000ea20000002100 */
[----:B------:R-:W3:Y:S01]  /*0200*/  LDCU.64 UR12, c[0x0][0x358] ;  /* 0x00006b00ff0c77ac */ /* 0x000ee20008000a00 */
[----:B0-----:R-:W0:Y:S01]  /*0210*/  I2F.F64.U32 R4, UR16 ;  /* 0x0000001000047d12 */ /* 0x001e220008201800 */
[----:B------:R-:W-:Y:S02]  /*0220*/  ULOP3.LUT UR11, UR16, 0xf, URZ, 0xc0, !UPT ;  /* 0x0000000f100b7892 */ /* 0x000fe4000f8ec0ff */
[----:B------:R-:W-:Y:S02]  /*0230*/  ULOP3.LUT UR14, UR16, 0x7, URZ, 0xc0, !UPT ;  /* 0x00000007100e7892 */ /* 0x000fe4000f8ec0ff */
[----:B------:R-:W-:Y:S01]  /*0240*/  ULOP3.LUT UR15, UR16, 0x3, URZ, 0xc0, !UPT ;  /* 0x00000003100f7892 */ /* 0x000fe2000f8ec0ff */
[----:B-1----:R-:W-:Y:S01]  /*0250*/  IMAD R22, R0, UR4, RZ ;  /* 0x0000000400167c24 */ /* 0x002fe2000f8e02ff */
[----:B---3--:R-:W-:-:S10]  /*0260*/  UMOV UR4, URZ ;  /* 0x000000ff00047c82 */ /* 0x008fd40008000000 */
.L_x_19:
[----:B-1----:R-:W1:Y:S01]  /*0270*/  LDCU UR5, c[0x0][0x398] ;  /* 0x00007300ff0577ac */ /* 0x002e620008000800 */
[----:B--2---:R-:W-:Y:S01]  /*0280*/  VIADD R7, R22, UR4 ;  /* 0x0000000416077c36 */ /* 0x004fe20008000000 */
[----:B------:R-:W-:-:S06]  /*0290*/  UIADD3 UR4, UPT, UPT, UR4, 0x1, URZ ;  /* 0x0000000104047890 */ /* 0x000fcc000fffe0ff */
[----:B------:R-:W-:Y:S02]  /*02a0*/  ISETP.NE.AND P1, PT, R0, UR4, PT ;  /* 0x0000000400007c0c */ /* 0x000fe4000bf25270 */
[----:B-1----:R-:W-:-:S13]  /*02b0*/  ISETP.GE.AND P0, PT, R7, UR5, PT ;  /* 0x0000000507007c0c */ /* 0x002fda000bf06270 */
[----:B0-----:R-:W-:Y:S05]  /*02c0*/  @P0 BRA `(.L_x_1) ;  /* 0x0000001000380947 */ /* 0x001fea0003800000 */
[----:B------:R-:W1:Y:S02]  /*02d0*/  LDC.64 R2, c[0x0][0x380] ;  /* 0x0000e000ff027b82 */ /* 0x000e640000000a00 */
[----:B-1----:R-:W-:-:S05]  /*02e0*/  IMAD.WIDE R2, R7, 0x4, R2 ;  /* 0x0000000407027825 */ /* 0x002fca00078e0202 */
[----:B------:R-:W3:Y:S04]  /*02f0*/  LDG.E R11, desc[UR12][R2.64] ;  /* 0x0000000c020b7981 */ /* 0x000ee8000c1e1900 */
[----:B------:R-:W4:Y:S01]  /*0300*/  LDG.E R10, desc[UR12][R2.64+0x4] ;  /* 0x0000040c020a7981 */ /* 0x000f22000c1e1900 */
[----:B0-----:R-:W0:Y:S01]  /*0310*/  MUFU.RCP64H R7, R5 ;  /* 0x0000000500077308 */ /* 0x001e220000001800 */
[----:B------:R-:W-:-:S06]  /*0320*/  IMAD.MOV.U32 R6, RZ, RZ, 0x1 ;  /* 0x00000001ff067424 */ /* 0x000fcc00078e00ff */
[----:B0-----:R-:W-:-:S08]  /*0330*/  DFMA R8, -R4, R6, 1 ;  /* 0x3ff000000408742b */ /* 0x001fd00000000106 */
[----:B------:R-:W-:-:S08]  /*0340*/  DFMA R8, R8, R8, R8 ;  /* 0x000000080808722b */ /* 0x000fd00000000008 */
[----:B------:R-:W-:-:S08]  /*0350*/  DFMA R8, R6, R8, R6 ;  /* 0x000000080608722b */ /* 0x000fd00000000006 */
[----:B------:R-:W-:-:S08]  /*0360*/  DFMA R6, -R4, R8, 1 ;  /* 0x3ff000000406742b */ /* 0x000fd00000000108 */
[----:B------:R-:W-:Y:S01]  /*0370*/  DFMA R6, R8, R6, R8 ;  /* 0x000000060806722b */ /* 0x000fe20000000008 */
[----:B---3--:R-:W-:Y:S02]  /*0380*/  R2UR UR7, R11 ;  /* 0x000000000b0772ca */ /* 0x008fe400000e0000 */
[----:B----4-:R-:W-:-:S13]  /*0390*/  R2UR UR5, R10 ;  /* 0x000000000a0572ca */ /* 0x010fda00000e0000 */
[----:B------:R-:W-:-:S09]  /*03a0*/  UIADD3 UR9, UPT, UPT, -UR7, UR5, URZ ;  /* 0x0000000507097290 */ /* 0x000fd2000fffe1ff */
[----:B------:R-:W0:Y:S02]  /*03b0*/  I2F.F64 R10, UR9 ;  /* 0x00000009000a7d12 */ /* 0x000e240008201c00 */
[----:B0-----:R-:W-:Y:S01]  /*03c0*/  DMUL R2, R10, R6 ;  /* 0x000000060a027228 */ /* 0x001fe20000000000 */
[----:B------:R-:W-:-:S07]  /*03d0*/  FSETP.GEU.AND P2, PT, |R11|, 6.5827683646048100446e-37, PT ;  /* 0x036000000b00780b */ /* 0x000fce0003f4e200 */
[----:B------:R-:W-:-:S08]  /*03e0*/  DFMA R8, -R4, R2, R10 ;  /* 0x000000020408722b */ /* 0x000fd0000000010a */
[----:B------:R-:W-:-:S10]  /*03f0*/  DFMA R2, R6, R8, R2 ;  /* 0x000000080602722b */ /* 0x000fd40000000002 */
[----:B------:R-:W-:-:S05]  /*0400*/  FFMA R6, RZ, R5, R3 ;  /* 0x00000005ff067223 */ /* 0x000fca0000000003 */
[----:B------:R-:W-:-:S13]  /*0410*/  FSETP.GT.AND P0, PT, |R6|, 1.469367938527859385e-39, PT ;  /* 0x001000000600780b */ /* 0x000fda0003f04200 */
[----:B------:R-:W-:Y:S05]  /*0420*/  @P0 BRA P2, `(.L_x_2) ;  /* 0x0000000000180947 */ /* 0x000fea0001000000 */
[----:B------:R-:W-:Y:S01]  /*0430*/  IMAD.MOV.U32 R6, RZ, RZ, R10 ;  /* 0x000000ffff067224 */ /* 0x000fe200078e000a */
[----:B------:R-:W-:Y:S01]  /*0440*/  MOV R14, 0x490 ;  /* 0x00000490000e7802 */ /* 0x000fe20000000f00 */
[----:B------:R-:W-:Y:S02]  /*0450*/  IMAD.MOV.U32 R7, RZ, RZ, R11 ;  /* 0x000000ffff077224 */ /* 0x000fe400078e000b */
[----:B------:R-:W-:Y:S02]  /*0460*/  IMAD.MOV.U32 R8, RZ, RZ, R4 ;  /* 0x000000ffff087224 */ /* 0x000fe400078e0004 */
[----:B------:R-:W-:-:S07]  /*0470*/  IMAD.MOV.U32 R9, RZ, RZ, R5 ;  /* 0x000000ffff097224 */ /* 0x000fce00078e0005 */
[----:B--2---:R-:W-:Y:S05]  /*0480*/  CALL.REL.NOINC `($__internal_0_$__cuda_sm20_div_rn_f64_full) ;  /* 0x0000000c00d07944 */ /* 0x004fea0003c00000 */
.L_x_2:
[----:B------:R-:W-:Y:S01]  /*0490*/  UMOV UR18, 0xd2f1a9fc ;  /* 0xd2f1a9fc00127882 */ /* 0x000fe20000000000 */
[----:B------:R-:W-:Y:S02]  /*04a0*/  UMOV UR19, 0x3f50624d ;  /* 0x3f50624d00137882 */ /* 0x000fe40000000000 */
[----:B------:R-:W-:-:S10]  /*04b0*/  DADD R2, R2, -UR18 ;  /* 0x8000001202027e29 */ /* 0x000fd40008000000 */
[----:B------:R-:W0:Y:S02]  /*04c0*/  F2I.F64.CEIL R3, R2 ;  /* 0x0000000200037311 */ /* 0x000e240000309100 */
[----:B0-----:R-:W-:-:S13]  /*04d0*/  ISETP.GE.AND P0, PT, R3, 0x1, PT ;  /* 0x000000010300780c */ /* 0x001fda0003f06270 */
[----:B------:R-:W-:Y:S05]  /*04e0*/  @!P0 BRA `(.L_x_3) ;  /* 0x0000000000e88947 */ /* 0x000fea0003800000 */
[C---:B------:R-:W-:Y:S01]  /*04f0*/  ISETP.GE.U32.AND P0, PT, R3.reuse, 0x4, PT ;  /* 0x000000040300780c */ /* 0x040fe20003f06070 */
[C---:B--2---:R-:W-:Y:S01]  /*0500*/  IMAD R15, R3.reuse, R12, RZ ;  /* 0x0000000c030f7224 */ /* 0x044fe200078e02ff */
[----:B------:R-:W-:Y:S01]  /*0510*/  LOP3.LUT R17, R3, 0x3, RZ, 0xc0, !PT ;  /* 0x0000000303117812 */ /* 0x000fe200078ec0ff */
[----:B------:R-:W-:-:S10]  /*0520*/  IMAD.MOV.U32 R2, RZ, RZ, RZ ;  /* 0x000000ffff027224 */ /* 0x000fd400078e00ff */
[----:B------:R-:W-:Y:S05]  /*0530*/  @!P0 BRA `(.L_x_4) ;  /* 0x0000000000748947 */ /* 0x000fea0003800000 */
[----:B------:R-:W0:Y:S01]  /*0540*/  S2UR UR6, SR_CgaCtaId ;  /* 0x00000000000679c3 */ /* 0x000e220000008800 */
[----:B------:R-:W-:Y:S01]  /*0550*/  UMOV UR5, 0x400 ;  /* 0x0000040000057882 */ /* 0x000fe20000000000 */
[----:B------:R-:W-:-:S06]  /*0560*/  LOP3.LUT R14, R3, 0x7ffffffc, RZ, 0xc0, !PT ;  /* 0x7ffffffc030e7812 */ /* 0x000fcc00078ec0ff */
[----:B------:R-:W1:Y:S01]  /*0570*/  LDC.64 R6, c[0x0][0x388] ;  /* 0x0000e200ff067b82 */ /* 0x000e620000000a00 */
[----:B0-----:R-:W-:-:S03]  /*0580*/  ULEA UR6, UR6, UR5, 0x18 ;  /* 0x0000000506067291 */ /* 0x001fc6000f8ec0ff */
[----:B------:R-:W-:-:S09]  /*0590*/  UMOV UR5, URZ ;  /* 0x000000ff00057c82 */ /* 0x000fd20008000000 */
.L_x_5:
[----:B------:R-:W-:-:S04]  /*05a0*/  VIADD R16, R15, UR5 ;  /* 0x000000050f107c36 */ /* 0x000fc80008000000 */
[C---:B------:R-:W-:Y:S01]  /*05b0*/  VIADD R2, R16.reuse, 0x1 ;  /* 0x0000000110027836 */ /* 0x040fe20000000000 */
[C---:B------:R-:W-:Y:S01]  /*05c0*/  ISETP.GE.AND P0, PT, R16.reuse, UR9, PT ;  /* 0x0000000910007c0c */ /* 0x040fe2000bf06270 */
[C---:B------:R-:W-:Y:S02]  /*05d0*/  VIADD R8, R16.reuse, 0x2 ;  /* 0x0000000210087836 */ /* 0x040fe40000000000 */
[----:B------:R-:W-:Y:S01]  /*05e0*/  VIADD R9, R16, 0x3 ;  /* 0x0000000310097836 */ /* 0x000fe20000000000 */
[----:B------:R-:W-:Y:S02]  /*05f0*/  ISETP.GE.AND P2, PT, R2, UR9, PT ;  /* 0x0000000902007c0c */ /* 0x000fe4000bf46270 */
[----:B------:R-:W-:Y:S02]  /*0600*/  ISETP.GE.AND P3, PT, R8, UR9, PT ;  /* 0x0000000908007c0c */ /* 0x000fe4000bf66270 */
[----:B------:R-:W-:Y:S01]  /*0610*/  ISETP.GE.AND P4, PT, R9, UR9, PT ;  /* 0x0000000909007c0c */ /* 0x000fe2000bf86270 */
[----:B------:R-:W-:-:S04]  /*0620*/  VIADD R9, R16, UR7 ;  /* 0x0000000710097c36 */ /* 0x000fc80008000000 */
[----:B-1----:R-:W-:-:S05]  /*0630*/  IMAD.WIDE R8, R9, 0x4, R6 ;  /* 0x0000000409087825 */ /* 0x002fca00078e0206 */
[----:B------:R-:W2:Y:S04]  /*0640*/  @!P2 LDG.E R10, desc[UR12][R8.64+0x4] ;  /* 0x0000040c080aa981 */ /* 0x000ea8000c1e1900 */
[----:B------:R-:W3:Y:S04]  /*0650*/  @!P3 LDG.E R11, desc[UR12][R8.64+0x8] ;  /* 0x0000080c080bb981 */ /* 0x000ee8000c1e1900 */
[----:B------:R-:W4:Y:S04]  /*0660*/  @!P4 LDG.E R13, desc[UR12][R8.64+0xc] ;  /* 0x00000c0c080dc981 */ /* 0x000f28000c1e1900 */
[----:B------:R-:W5:Y:S01]  /*0670*/  @!P0 LDG.E R2, desc[UR12][R8.64] ;  /* 0x0000000c08028981 */ /* 0x000f62000c1e1900 */
[----:B------:R-:W-:Y:S01]  /*0680*/  LEA R16, R16, UR6, 0x2 ;  /* 0x0000000610107c11 */ /* 0x000fe2000f8e10ff */
[----:B------:R-:W-:-:S04]  /*0690*/  UIADD3 UR5, UPT, UPT, UR5, 0x4, URZ ;  /* 0x0000000405057890 */ /* 0x000fc8000fffe0ff */
[----:B--2---:R0:W-:Y:S04]  /*06a0*/  @!P2 STS [R16+0x4], R10 ;  /* 0x0000040a1000a388 */ /* 0x0041e80000000800 */
[----:B---3--:R0:W-:Y:S04]  /*06b0*/  @!P3 STS [R16+0x8], R11 ;  /* 0x0000080b1000b388 */ /* 0x0081e80000000800 */
[----:B----4-:R0:W-:Y:S04]  /*06c0*/  @!P4 STS [R16+0xc], R13 ;  /* 0x00000c0d1000c388 */ /* 0x0101e80000000800 */
[----:B-----5:R0:W-:Y:S01]  /*06d0*/  @!P0 STS [R16], R2 ;  /* 0x0000000210008388 */ /* 0x0201e20000000800 */
[----:B------:R-:W-:-:S13]  /*06e0*/  ISETP.NE.AND P0, PT, R14, UR5, PT ;  /* 0x000000050e007c0c */ /* 0x000fda000bf05270 */
[----:B0-----:R-:W-:Y:S05]  /*06f0*/  @P0 BRA `(.L_x_5) ;  /* 0xfffffffc00a80947 */ /* 0x001fea000383ffff */
[----:B------:R-:W-:-:S07]  /*0700*/  IMAD.MOV.U32 R2, RZ, RZ, R14 ;  /* 0x000000ffff027224 */ /* 0x000fce00078e000e */
.L_x_4:
[----:B------:R-:W-:-:S13]  /*0710*/  ISETP.NE.AND P0, PT, R17, RZ, PT ;  /* 0x000000ff1100720c */ /* 0x000fda0003f05270 */
[----:B------:R-:W-:Y:S05]  /*0720*/  @!P0 BRA `(.L_x_3) ;  /* 0x0000000000588947 */ /* 0x000fea0003800000 */
[----:B------:R-:W0:Y:S01]  /*0730*/  LDC.64 R6, c[0x0][0x388] ;  /* 0x0000e200ff067b82 */ /* 0x000e220000000a00 */
[----:B------:R-:W-:-:S04]  /*0740*/  IMAD.IADD R15, R15, 0x1, R2 ;  /* 0x000000010f0f7824 */ /* 0x000fc800078e0202 */
[C---:B------:R-:W-:Y:S01]  /*0750*/  VIADD R9, R15.reuse, UR7 ;  /* 0x000000070f097c36 */ /* 0x040fe20008000000 */
[----:B------:R-:W-:-:S03]  /*0760*/  ISETP.GE.AND P0, PT, R15, UR9, PT ;  /* 0x000000090f007c0c */ /* 0x000fc6000bf06270 */
[----:B0-----:R-:W-:-:S10]  /*0770*/  IMAD.WIDE R6, R9, 0x4, R6 ;  /* 0x0000000409067825 */ /* 0x001fd400078e0206 */
[----:B------:R-:W2:Y:S01]  /*0780*/  @!P0 LDG.E R2, desc[UR12][R6.64] ;  /* 0x0000000c06028981 */ /* 0x000ea2000c1e1900 */
[----:B------:R-:W0:Y:S01]  /*0790*/  S2UR UR6, SR_CgaCtaId ;  /* 0x00000000000679c3 */ /* 0x000e220000008800 */
[----:B------:R-:W-:Y:S02]  /*07a0*/  UMOV UR5, 0x400 ;  /* 0x0000040000057882 */ /* 0x000fe40000000000 */
[----:B0-----:R-:W-:-:S06]  /*07b0*/  ULEA UR5, UR6, UR5, 0x18 ;  /* 0x0000000506057291 */ /* 0x001fcc000f8ec0ff */
[----:B------:R-:W-:-:S05]  /*07c0*/  LEA R9, R15, UR5, 0x2 ;  /* 0x000000050f097c11 */ /* 0x000fca000f8e10ff */
[----:B--2---:R0:W-:Y:S01]  /*07d0*/  @!P0 STS [R9], R2 ;  /* 0x0000000209008388 */ /* 0x0041e20000000800 */
[----:B------:R-:W-:-:S13]  /*07e0*/  ISETP.NE.AND P0, PT, R17, 0x1, PT ;  /* 0x000000011100780c */ /* 0x000fda0003f05270 */
[----:B0-----:R-:W-:Y:S05]  /*07f0*/  @!P0 BRA `(.L_x_3) ;  /* 0x0000000000248947 */ /* 0x001fea0003800000 */
[C---:B------:R-:W-:Y:S02]  /*0800*/  VIADD R8, R15.reuse, 0x2 ;  /* 0x000000020f087836 */ /* 0x040fe40000000000 */
[----:B------:R-:W-:-:S03]  /*0810*/  VIADD R2, R15, 0x1 ;  /* 0x000000010f027836 */ /* 0x000fc60000000000 */
[----:B------:R-:W-:Y:S02]  /*0820*/  ISETP.GE.AND P0, PT, R8, UR9, PT ;  /* 0x0000000908007c0c */ /* 0x000fe4000bf06270 */
[----:B------:R-:W-:Y:S02]  /*0830*/  ISETP.GE.AND P2, PT, R2, UR9, PT ;  /* 0x0000000902007c0c */ /* 0x000fe4000bf46270 */
[----:B------:R-:W-:-:S11]  /*0840*/  ISETP.EQ.OR P0, PT, R17, 0x2, P0 ;  /* 0x000000021100780c */ /* 0x000fd60000702670 */
[----:B------:R-:W2:Y:S04]  /*0850*/  @!P2 LDG.E R2, desc[UR12][R6.64+0x4] ;  /* 0x0000040c0602a981 */ /* 0x000ea8000c1e1900 */
[----:B------:R-:W3:Y:S04]  /*0860*/  @!P0 LDG.E R8, desc[UR12][R6.64+0x8] ;  /* 0x0000080c06088981 */ /* 0x000ee8000c1e1900 */
[----:B--2---:R0:W-:Y:S04]  /*0870*/  @!P2 STS [R9+0x4], R2 ;  /* 0x000004020900a388 */ /* 0x0041e80000000800 */
[----:B---3--:R0:W-:Y:S02]  /*0880*/  @!P0 STS [R9+0x8], R8 ;  /* 0x0000080809008388 */ /* 0x0081e40000000800 */
.L_x_3:
[----:B------:R-:W1:Y:S08]  /*0890*/  S2UR UR6, SR_CgaCtaId ;  /* 0x00000000000679c3 */ /* 0x000e700000008800 */
[----:B------:R-:W-:Y:S01]  /*08a0*/  BAR.SYNC.DEFER_BLOCKING 0x0 ;  /* 0x0000000000007b1d */ /* 0x000fe20000010000 */
[----:B0-2---:R-:W-:Y:S01]  /*08b0*/  VIADD R2, R12, UR9 ;  /* 0x000000090c027c36 */ /* 0x005fe20008000000 */
[----:B------:R-:W-:-:S04]  /*08c0*/  ISETP.GE.AND P0, PT, R3, 0x1, PT ;  /* 0x000000010300780c */ /* 0x000fc80003f06270 */
[----:B------:R-:W-:Y:S02]  /*08d0*/  UMOV UR5, 0x400 ;  /* 0x0000040000057882 */ /* 0x000fe40000000000 */
[----:B-1----:R-:W-:-:S06]  /*08e0*/  ULEA UR5, UR6, UR5, 0x18 ;  /* 0x0000000506057291 */ /* 0x002fcc000f8ec0ff */
[----:B------:R-:W-:-:S05]  /*08f0*/  LEA R2, R2, UR5, 0x2 ;  /* 0x0000000502027c11 */ /* 0x000fca000f8e10ff */
[----:B------:R0:W-:Y:S01]  /*0900*/  STS [R2], RZ ;  /* 0x000000ff02007388 */ /* 0x0001e20000000800 */
[----:B------:R-:W-:Y:S05]  /*0910*/  @!P0 BRA `(.L_x_6) ;  /* 0x0000000000e08947 */ /* 0x000fea0003800000 */
[----:B------:R-:W-:Y:S01]  /*0920*/  IMAD.MOV.U32 R7, RZ, RZ, RZ ;  /* 0x000000ffff077224 */ /* 0x000fe200078e00ff */
[----:B------:R-:W-:-:S06]  /*0930*/  UMOV UR5, URZ ;  /* 0x000000ff00057c82 */ /* 0x000fcc0008000000 */
.L_x_12:
[----:B------:R-:W-:Y:S01]  /*0940*/  IMAD R11, R3, R12, UR5 ;  /* 0x00000005030b7e24 */ /* 0x000fe2000f8e020c */
[----:B------:R-:W-:Y:S01]  /*0950*/  UIADD3 UR5, UPT, UPT, UR5, 0x1, URZ ;  /* 0x0000000105057890 */ /* 0x000fe2000fffe0ff */
[----:B------:R-:W-:Y:S01]  /*0960*/  BSSY.RECONVERGENT B0, `(.L_x_7) ;  /* 0x0000032000007945 */ /* 0x000fe20003800200 */
[----:B------:R-:W1:Y:S02]  /*0970*/  LDCU.64 UR18, c[0x0][0x388] ;  /* 0x00007100ff1277ac */ /* 0x000e640008000a00 */
[----:B------:R-:W-:Y:S02]  /*0980*/  ISETP.GE.AND P0, PT, R11, UR9, PT ;  /* 0x000000090b007c0c */ /* 0x000fe4000bf06270 */
[----:B------:R-:W-:-:S11]  /*0990*/  ISETP.NE.AND P2, PT, R3, UR5, PT ;  /* 0x0000000503007c0c */ /* 0x000fd6000bf45270 */
[----:B--2---:R-:W-:Y:S05]  /*09a0*/  @P0 BRA `(.L_x_8) ;  /* 0x0000000000b40947 */ /* 0x004fea0003800000 */
[----:B------:R-:W2:Y:S01]  /*09b0*/  S2R R9, SR_CgaCtaId ;  /* 0x0000000000097919 */ /* 0x000ea20000008800 */
[----:B------:R-:W-:-:S04]  /*09c0*/  MOV R6, 0x400 ;  /* 0x0000040000067802 */ /* 0x000fc80000000f00 */
[----:B--2---:R-:W-:Y:S02]  /*09d0*/  LEA R6, R9, R6, 0x18 ;  /* 0x0000000609067211 */ /* 0x004fe400078ec0ff */
[----:B------:R-:W2:Y:S03]  /*09e0*/  LDC.64 R8, c[0x0][0x380] ;  /* 0x0000e000ff087b82 */ /* 0x000ea60000000a00 */
[----:B------:R-:W-:-:S06]  /*09f0*/  IMAD R11, R11, 0x4, R6 ;  /* 0x000000040b0b7824 */ /* 0x000fcc00078e0206 */
[----:B------:R-:W2:Y:S02]  /*0a00*/  LDS R11, [R11] ;  /* 0x000000000b0b7984 */ /* 0x000ea40000000800 */
[----:B--2---:R-:W-:-:S05]  /*0a10*/  IMAD.WIDE R8, R11, 0x4, R8 ;  /* 0x000000040b087825 */ /* 0x004fca00078e0208 */
[----:B------:R-:W2:Y:S04]  /*0a20*/  LDG.E R10, desc[UR12][R8.64] ;  /* 0x0000000c080a7981 */ /* 0x000ea8000c1e1900 */
[----:B------:R-:W3:Y:S01]  /*0a30*/  LDG.E R13, desc[UR12][R8.64+0x4] ;  /* 0x0000040c080d7981 */ /* 0x000ee2000c1e1900 */
[----:B------:R-:W-:Y:S01]  /*0a40*/  BSSY.RECONVERGENT B1, `(.L_x_9) ;  /* 0x0000021000017945 */ /* 0x000fe20003800200 */
[----:B--2---:R-:W-:-:S05]  /*0a50*/  LOP3.LUT R14, RZ, R10, RZ, 0x33, !PT ;  /* 0x0000000aff0e7212 */ /* 0x004fca00078e33ff */
[----:B---3--:R-:W-:Y:S02]  /*0a60*/  IMAD.IADD R13, R13, 0x1, R14 ;  /* 0x000000010d0d7824 */ /* 0x008fe400078e020e */
[----:B------:R-:W-:-:S03]  /*0a70*/  IMAD.U32 R14, RZ, RZ, UR9 ;  /* 0x00000009ff0e7e24 */ /* 0x000fc6000f8e00ff */
[----:B------:R-:W-:-:S04]  /*0a80*/  ISETP.GE.AND P0, PT, R13, RZ, PT ;  /* 0x000000ff0d00720c */ /* 0x000fc80003f06270 */
[----:B------:R-:W-:Y:S01]  /*0a90*/  ISETP.LT.OR P0, PT, R14, 0x1, !P0 ;  /* 0x000000010e00780c */ /* 0x000fe20004701670 */
[----:B------:R-:W-:-:S12]  /*0aa0*/  IMAD.MOV.U32 R14, RZ, RZ, RZ ;  /* 0x000000ffff0e7224 */ /* 0x000fd800078e00ff */
[----:B------:R-:W-:Y:S05]  /*0ab0*/  @P0 BRA `(.L_x_10) ;  /* 0x0000000000640947 */ /* 0x000fea0003800000 */
[----:B------:R-:W-:Y:S01]  /*0ac0*/  UIADD3 UR6, UPT, UPT, UR9, -0x1, URZ ;  /* 0xffffffff09067890 */ /* 0x000fe2000fffe0ff */
[----:B------:R-:W-:Y:S01]  /*0ad0*/  SHF.R.S32.HI R18, RZ, 0x1f, R10 ;  /* 0x0000001fff127819 */ /* 0x000fe2000001140a */
[----:B------:R-:W-:-:S04]  /*0ae0*/  IMAD.MOV.U32 R14, RZ, RZ, RZ ;  /* 0x000000ffff0e7224 */ /* 0x000fc800078e00ff */
[----:B------:R-:W-:-:S07]  /*0af0*/  IMAD.U32 R11, RZ, RZ, UR6 ;  /* 0x00000006ff0b7e24 */ /* 0x000fce000f8e00ff */
.L_x_11:
[----:B------:R-:W-:-:S05]  /*0b00*/  IADD3 R9, P0, PT, R10, R13, RZ ;  /* 0x0000000d0a097210 */ /* 0x000fca0007f1e0ff */
[----:B------:R-:W-:Y:S01]  /*0b10*/  IMAD.X R16, RZ, RZ, R18, P0 ;  /* 0x000000ffff107224 */ /* 0x000fe200000e0612 */
[----:B-1----:R-:W-:-:S04]  /*0b20*/  LEA R8, P0, R9, UR18, 0x2 ;  /* 0x0000001209087c11 */ /* 0x002fc8000f8010ff */
[----:B------:R-:W-:-:S05]  /*0b30*/  LEA.HI.X R9, R9, UR19, R16, 0x2, P0 ;  /* 0x0000001309097c11 */ /* 0x000fca00080f1410 */
[----:B------:R-:W2:Y:S01]  /*0b40*/  LDG.E R8, desc[UR12][R8.64] ;  /* 0x0000000c08087981 */ /* 0x000ea2000c1e1900 */
[C---:B------:R-:W-:Y:S02]  /*0b50*/  IMAD R15, R11.reuse, 0x4, R6 ;  /* 0x000000040b0f7824 */ /* 0x040fe400078e0206 */
[----:B------:R-:W-:Y:S02]  /*0b60*/  VIADD R16, R11, 0xffffffff ;  /* 0xffffffff0b107836 */ /* 0x000fe40000000000 */
[----:B------:R-:W-:Y:S02]  /*0b70*/  IMAD.MOV.U32 R17, RZ, RZ, R11 ;  /* 0x000000ffff117224 */ /* 0x000fe400078e000b */
[----:B------:R-:W2:Y:S02]  /*0b80*/  LDS R15, [R15] ;  /* 0x000000000f0f7984 */ /* 0x000ea40000000800 */
[----:B--2---:R-:W-:-:S04]  /*0b90*/  ISETP.GT.AND P0, PT, R15, R8, PT ;  /* 0x000000080f00720c */ /* 0x004fc80003f04270 */
[----:B------:R-:W-:-:S09]  /*0ba0*/  ISETP.GE.OR P4, PT, R15, R8, P0 ;  /* 0x000000080f00720c */ /* 0x000fd20000786670 */
[----:B------:R-:W-:Y:S02]  /*0bb0*/  @P0 IMAD.MOV.U32 R11, RZ, RZ, R16 ;  /* 0x000000ffff0b0224 */ /* 0x000fe400078e0010 */
[----:B------:R-:W-:Y:S02]  /*0bc0*/  @!P0 VIADD R13, R13, 0xffffffff ;  /* 0xffffffff0d0d8836 */ /* 0x000fe40000000000 */
[----:B------:R-:W-:Y:S02]  /*0bd0*/  @!P4 IMAD.MOV R16, RZ, RZ, R17 ;  /* 0x000000ffff10c224 */ /* 0x000fe400078e0211 */
[----:B------:R-:W-:Y:S02]  /*0be0*/  @!P0 VIADD R9, R14, 0x1 ;  /* 0x000000010e098836 */ /* 0x000fe40000000000 */
[----:B------:R-:W-:Y:S02]  /*0bf0*/  @!P0 IMAD.MOV.U32 R11, RZ, RZ, R16 ;  /* 0x000000ffff0b8224 */ /* 0x000fe400078e0010 */
[----:B------:R-:W-:-:S03]  /*0c00*/  @!P4 IMAD.MOV R9, RZ, RZ, R14 ;  /* 0x000000ffff09c224 */ /* 0x000fc600078e020e */
[----:B------:R-:W-:Y:S01]  /*0c10*/  LOP3.LUT R8, R11, R13, RZ, 0xfc, !PT ;  /* 0x0000000d0b087212 */ /* 0x000fe200078efcff */
[----:B------:R-:W-:-:S03]  /*0c20*/  @!P0 IMAD.MOV.U32 R14, RZ, RZ, R9 ;  /* 0x000000ffff0e8224 */ /* 0x000fc600078e0009 */
[----:B------:R-:W-:-:S13]  /*0c30*/  ISETP.GT.AND P3, PT, R8, -0x1, PT ;  /* 0xffffffff0800780c */ /* 0x000fda0003f64270 */
[----:B------:R-:W-:Y:S05]  /*0c40*/  @P3 BRA `(.L_x_11) ;  /* 0xfffffffc00ac3947 */ /* 0x000fea000383ffff */
.L_x_10:
[----:B-1----:R-:W-:Y:S05]  /*0c50*/  BSYNC.RECONVERGENT B1 ;  /* 0x0000000000017941 */ /* 0x002fea0003800200 */
.L_x_9:
[----:B------:R-:W-:-:S05]  /*0c60*/  IMAD.IADD R7, R7, 0x1, R14 ;  /* 0x0000000107077824 */ /* 0x000fca00078e020e */
[----:B------:R2:W-:Y:S02]  /*0c70*/  STS [R2], R7 ;  /* 0x0000000702007388 */ /* 0x0005e40000000800 */
.L_x_8:
[----:B-1----:R-:W-:Y:S05]  /*0c80*/  BSYNC.RECONVERGENT B0 ;  /* 0x0000000000007941 */ /* 0x002fea0003800200 */
.L_x_7:
[----:B------:R-:W-:Y:S05]  /*0c90*/  @P2 BRA `(.L_x_12) ;  /* 0xfffffffc00282947 */ /* 0x000fea000383ffff */
.L_x_6:
[----:B------:R-:W-:Y:S01]  /*0ca0*/  BAR.SYNC.DEFER_BLOCKING 0x0 ;  /* 0x0000000000007b1d */ /* 0x000fe20000010000 */
[----:B------:R-:W-:-:S05]  /*0cb0*/  ISETP.NE.AND P0, PT, R12, RZ, PT ;  /* 0x000000ff0c00720c */ /* 0x000fca0003f05270 */
[----:B------:R-:W-:Y:S08]  /*0cc0*/  BSSY.RECONVERGENT B0, `(.L_x_1) ;  /* 0x000006e000007945 */ /* 0x000ff00003800200 */
[----:B------:R-:W-:Y:S05]  /*0cd0*/  @P0 BRA `(.L_x_13) ;  /* 0x0000000400b00947 */ /* 0x000fea0003800000 */
[----:B------:R-:W-:Y:S01]  /*0ce0*/  UISETP.GE.U32.AND UP0, UPT, UR16, 0x10, UPT ;  /* 0x000000101000788c */ /* 0x000fe2000bf06070 */
[----:B------:R-:W-:Y:S01]  /*0cf0*/  UMOV UR5, URZ ;  /* 0x000000ff00057c82 */ /* 0x000fe20008000000 */
[----:B------:R-:W-:-:S07]  /*0d00*/  UMOV UR6, URZ ;  /* 0x000000ff00067c82 */ /* 0x000fce0008000000 */
[----:B------:R-:W-:Y:S05]  /*0d10*/  BRA.U !UP0, `(.L_x_14) ;  /* 0x0000000108947547 */ /* 0x000fea000b800000 */
[----:B------:R-:W1:Y:S01]  /*0d20*/  S2UR UR6, SR_CgaCtaId ;  /* 0x00000000000679c3 */ /* 0x000e620000008800 */
[----:B------:R-:W-:Y:S01]  /*0d30*/  UMOV UR5, 0x400 ;  /* 0x0000040000057882 */ /* 0x000fe20000000000 */
[----:B------:R-:W-:Y:S02]  /*0d40*/  ULOP3.LUT UR8, UR16, 0x7f0, URZ, 0xc0, !UPT ;  /* 0x000007f010087892 */ /* 0x000fe4000f8ec0ff */
[----:B-1----:R-:W-:-:S03]  /*0d50*/  ULEA UR10, UR6, UR5, 0x18 ;  /* 0x00000005060a7291 */ /* 0x002fc6000f8ec0ff */
[----:B------:R-:W-:Y:S01]  /*0d60*/  UMOV UR5, URZ ;  /* 0x000000ff00057c82 */ /* 0x000fe20008000000 */
[----:B------:R-:W-:-:S08]  /*0d70*/  UMOV UR6, URZ ;  /* 0x000000ff00067c82 */ /* 0x000fd00008000000 */
.L_x_15:
[----:B------:R-:W-:Y:S02]  /*0d80*/  UIADD3 UR7, UPT, UPT, UR9, UR5, URZ ;  /* 0x0000000509077290 */ /* 0x000fe4000fffe0ff */
[----:B------:R-:W-:Y:S02]  /*0d90*/  UIADD3 UR5, UPT, UPT, UR5, 0x10, URZ ;  /* 0x0000001005057890 */ /* 0x000fe4000fffe0ff */
[----:B------:R-:W-:Y:S02]  /*0da0*/  ULEA UR7, UR7, UR10, 0x2 ;  /* 0x0000000a07077291 */ /* 0x000fe4000f8e10ff */
[----:B------:R-:W-:-:S07]  /*0db0*/  UISETP.NE.AND UP0, UPT, UR5, UR8, UPT ;  /* 0x000000080500728c */ /* 0x000fce000bf05270 */
[----:B0-2---:R-:W-:Y:S04]  /*0dc0*/  LDS R2, [UR7] ;  /* 0x00000007ff027984 */ /* 0x005fe80008000800 */
[----:B------:R-:W0:Y:S04]  /*0dd0*/  LDS R3, [UR7+0x4] ;  /* 0x00000407ff037984 */ /* 0x000e280008000800 */
[----:B------:R-:W-:Y:S04]  /*0de0*/  LDS R7, [UR7+0x8] ;  /* 0x00000807ff077984 */ /* 0x000fe80008000800 */
[----:B------:R-:W1:Y:S04]  /*0df0*/  LDS R6, [UR7+0xc] ;  /* 0x00000c07ff067984 */ /* 0x000e680008000800 */
[----:B------:R-:W-:Y:S04]  /*0e00*/  LDS R9, [UR7+0x10] ;  /* 0x00001007ff097984 */ /* 0x000fe80008000800 */
[----:B------:R-:W2:Y:S04]  /*0e10*/  LDS R8, [UR7+0x14] ;  /* 0x00001407ff087984 */ /* 0x000ea80008000800 */
[----:B------:R-:W-:Y:S04]  /*0e20*/  LDS R11, [UR7+0x18] ;  /* 0x00001807ff0b7984 */ /* 0x000fe80008000800 */
[----:B------:R-:W3:Y:S04]  /*0e30*/  LDS R10, [UR7+0x1c] ;  /* 0x00001c07ff0a7984 */ /* 0x000ee80008000800 */
[----:B------:R-:W-:Y:S04]  /*0e40*/  LDS R13, [UR7+0x20] ;  /* 0x00002007ff0d7984 */ /* 0x000fe80008000800 */
[----:B------:R-:W4:Y:S04]  /*0e50*/  LDS R14, [UR7+0x24] ;  /* 0x00002407ff0e7984 */ /* 0x000f280008000800 */
[----:B------:R-:W-:Y:S04]  /*0e60*/  LDS R15, [UR7+0x28] ;  /* 0x00002807ff0f7984 */ /* 0x000fe80008000800 */
[----:B------:R-:W5:Y:S01]  /*0e70*/  LDS R16, [UR7+0x2c] ;  /* 0x00002c07ff107984 */ /* 0x000f620008000800 */
[----:B0-----:R-:W-:-:S03]  /*0e80*/  IADD3 R2, PT, PT, R3, UR6, R2 ;  /* 0x0000000603027c10 */ /* 0x001fc6000fffe002 */
[----:B------:R-:W-:Y:S04]  /*0e90*/  LDS R17, [UR7+0x30] ;  /* 0x00003007ff117984 */ /* 0x000fe80008000800 */
[----:B------:R-:W0:Y:S01]  /*0ea0*/  LDS R18, [UR7+0x34] ;  /* 0x00003407ff127984 */ /* 0x000e220008000800 */
[----:B-1----:R-:W-:-:S03]  /*0eb0*/  IADD3 R2, PT, PT, R6, R7, R2 ;  /* 0x0000000706027210 */ /* 0x002fc60007ffe002 */
[----:B------:R-:W-:Y:S04]  /*0ec0*/  LDS R19, [UR7+0x38] ;  /* 0x00003807ff137984 */ /* 0x000fe80008000800 */
[----:B------:R-:W1:Y:S01]  /*0ed0*/  LDS R20, [UR7+0x3c] ;  /* 0x00003c07ff147984 */ /* 0x000e620008000800 */
[----:B--2---:R-:W-:-:S04]  /*0ee0*/  IADD3 R2, PT, PT, R8, R9, R2 ;  /* 0x0000000908027210 */ /* 0x004fc80007ffe002 */
[----:B---3--:R-:W-:-:S04]  /*0ef0*/  IADD3 R2, PT, PT, R10, R11, R2 ;  /* 0x0000000b0a027210 */ /* 0x008fc80007ffe002 */
[----:B----4-:R-:W-:-:S04]  /*0f00*/  IADD3 R2, PT, PT, R14, R13, R2 ;  /* 0x0000000d0e027210 */ /* 0x010fc80007ffe002 */
[----:B-----5:R-:W-:-:S04]  /*0f10*/  IADD3 R2, PT, PT, R16, R15, R2 ;  /* 0x0000000f10027210 */ /* 0x020fc80007ffe002 */
[----:B0-----:R-:W-:-:S04]  /*0f20*/  IADD3 R2, PT, PT, R18, R17, R2 ;  /* 0x0000001112027210 */ /* 0x001fc80007ffe002 */
[----:B-1----:R-:W-:-:S04]  /*0f30*/  IADD3 R2, PT, PT, R20, R19, R2 ;  /* 0x0000001314027210 */ /* 0x002fc80007ffe002 */
[----:B------:R-:W-:Y:S01]  /*0f40*/  R2UR UR6, R2 ;  /* 0x00000000020672ca */ /* 0x000fe200000e0000 */
[----:B------:R-:W-:-:S14]  /*0f50*/  BRA.U UP0, `(.L_x_15) ;  /* 0xfffffffd00887547 */ /* 0x000fdc000b83ffff */
[----:B------:R-:W-:-:S05]  /*0f60*/  UMOV UR5, UR8 ;  /* 0x0000000800057c82 */ /* 0x000fca0008000000 */
.L_x_14:
[----:B------:R-:W-:-:S09]  /*0f70*/  UISETP.NE.AND UP0, UPT, UR11, URZ, UPT ;  /* 0x000000ff0b00728c */ /* 0x000fd2000bf05270 */
[----:B------:R-:W-:Y:S05]  /*0f80*/  BRA.U !UP0, `(.L_x_16) ;  /* 0x0000000108f87547 */ /* 0x000fea000b800000 */
[----:B------:R-:W-:Y:S02]  /*0f90*/  UIADD3 UR7, UPT, UPT, UR11, -0x1, URZ ;  /* 0xffffffff0b077890 */ /* 0x000fe4000fffe0ff */
[----:B------:R-:W-:-:S04]  /*0fa0*/  UISETP.NE.AND UP0, UPT, UR14, URZ, UPT ;  /* 0x000000ff0e00728c */ /* 0x000fc8000bf05270 */
[----:B0-2---:R-:W-:-:S05]  /*0fb0*/  IMAD.U32 R2, RZ, RZ, UR7 ;  /* 0x00000007ff027e24 */ /* 0x005fca000f8e00ff */
[----:B------:R-:W-:-:S13]  /*0fc0*/  ISETP.GE.U32.AND P0, PT, R2, 0x7, PT ;  /* 0x000000070200780c */ /* 0x000fda0003f06070 */
[----:B------:R-:W-:Y:S05]  /*0fd0*/  @!P0 BRA `(.L_x_17) ;  /* 0x00000000004c8947 */ /* 0x000fea0003800000 */
[----:B------:R-:W0:Y:S01]  /*0fe0*/  S2UR UR10, SR_CgaCtaId ;  /* 0x00000000000a79c3 */ /* 0x000e220000008800 */
[----:B------:R-:W-:Y:S01]  /*0ff0*/  UMOV UR8, 0x400 ;  /* 0x0000040000087882 */ /* 0x000fe20000000000 */
[----:B------:R-:W-:Y:S02]  /*1000*/  UIADD3 UR7, UPT, UPT, UR9, UR5, URZ ;  /* 0x0000000509077290 */ /* 0x000fe4000fffe0ff */
[----:B------:R-:W-:Y:S02]  /*1010*/  UIADD3 UR5, UPT, UPT, UR5, 0x8, URZ ;  /* 0x0000000805057890 */ /* 0x000fe4000fffe0ff */
[----:B0-----:R-:W-:-:S04]  /*1020*/  ULEA UR8, UR10, UR8, 0x18 ;  /* 0x000000080a087291 */ /* 0x001fc8000f8ec0ff */
[----:B------:R-:W-:-:S09]  /*1030*/  ULEA UR7, UR7, UR8, 0x2 ;  /* 0x0000000807077291 */ /* 0x000fd2000f8e10ff */
[----:B------:R-:W-:Y:S04]  /*1040*/  LDS R2, [UR7] ;  /* 0x00000007ff027984 */ /* 0x000fe80008000800 */
[----:B------:R-:W0:Y:S04]  /*1050*/  LDS R3, [UR7+0x4] ;  /* 0x00000407ff037984 */ /* 0x000e280008000800 */
[----:B------:R-:W-:Y:S04]  /*1060*/  LDS R7, [UR7+0x8] ;  /* 0x00000807ff077984 */ /* 0x000fe80008000800 */
[----:B------:R-:W1:Y:S04]  /*1070*/  LDS R6, [UR7+0xc] ;  /* 0x00000c07ff067984 */ /* 0x000e680008000800 */
[----:B------:R-:W-:Y:S04]  /*1080*/  LDS R9, [UR7+0x10] ;  /* 0x00001007ff097984 */ /* 0x000fe80008000800 */
[----:B------:R-:W2:Y:S04]  /*1090*/  LDS R8, [UR7+0x14] ;  /* 0x00001407ff087984 */ /* 0x000ea80008000800 */
[----:B------:R-:W-:Y:S04]  /*10a0*/  LDS R11, [UR7+0x18] ;  /* 0x00001807ff0b7984 */ /* 0x000fe80008000800 */
[----:B------:R-:W3:Y:S01]  /*10b0*/  LDS R10, [UR7+0x1c] ;  /* 0x00001c07ff0a7984 */ /* 0x000ee20008000800 */
[----:B0-----:R-:W-:-:S04]  /*10c0*/  IADD3 R2, PT, PT, R3, UR6, R2 ;  /* 0x0000000603027c10 */ /* 0x001fc8000fffe002 */
[----:B-1----:R-:W-:-:S04]  /*10d0*/  IADD3 R2, PT, PT, R6, R7, R2 ;  /* 0x0000000706027210 */ /* 0x002fc80007ffe002 */
[----:B--2---:R-:W-:-:S04]  /*10e0*/  IADD3 R2, PT, PT, R8, R9, R2 ;  /* 0x0000000908027210 */ /* 0x004fc80007ffe002 */
[----:B---3--:R-:W-:-:S04]  /*10f0*/  IADD3 R2, PT, PT, R10, R11, R2 ;  /* 0x0000000b0a027210 */ /* 0x008fc80007ffe002 */
[----:B------:R-:W-:-:S15]  /*1100*/  R2UR UR6, R2 ;  /* 0x00000000020672ca */ /* 0x000fde00000e0000 */
.L_x_17:
[----:B------:R-:W-:Y:S05]  /*1110*/  BRA.U !UP0, `(.L_x_16) ;  /* 0x0000000108947547 */ /* 0x000fea000b800000 */
[----:B------:R-:W-:Y:S02]  /*1120*/  UIADD3 UR7, UPT, UPT, UR14, -0x1, URZ ;  /* 0xffffffff0e077890 */ /* 0x000fe4000fffe0ff */
[----:B------:R-:W-:-:S04]  /*1130*/  UISETP.NE.AND UP0, UPT, UR15, URZ, UPT ;  /* 0x000000ff0f00728c */ /* 0x000fc8000bf05270 */
[----:B------:R-:W-:-:S05]  /*1140*/  IMAD.U32 R2, RZ, RZ, UR7 ;  /* 0x00000007ff027e24 */ /* 0x000fca000f8e00ff */
        /* <DEDUP_REMOVED lines=11> */
[----:B------:R-:W1:Y:S01]  /*1200*/  LDS R6, [UR7+0xc] ;  /* 0x00000c07ff067984 */ /* 0x000e620008000800 */
[----:B0-----:R-:W-:-:S04]  /*1210*/  IADD3 R2, PT, PT, R3, UR6, R2 ;  /* 0x0000000603027c10 */ /* 0x001fc8000fffe002 */
[----:B-1----:R-:W-:-:S04]  /*1220*/  IADD3 R2, PT, PT, R6, R7, R2 ;  /* 0x0000000706027210 */ /* 0x002fc80007ffe002 */
[----:B------:R-:W-:-:S15]  /*1230*/  R2UR UR6, R2 ;  /* 0x00000000020672ca */ /* 0x000fde00000e0000 */
.L_x_18:
[----:B------:R-:W-:Y:S05]  /*1240*/  BRA.U !UP0, `(.L_x_16) ;  /* 0x0000000108487547 */ /* 0x000fea000b800000 */
[----:B------:R-:W0:Y:S01]  /*1250*/  S2UR UR8, SR_CgaCtaId ;  /* 0x00000000000879c3 */ /* 0x000e220000008800 */
[----:B------:R-:W-:Y:S01]  /*1260*/  UMOV UR7, 0x400 ;  /* 0x0000040000077882 */ /* 0x000fe20000000000 */
[----:B------:R-:W-:Y:S02]  /*1270*/  UIADD3 UR5, UPT, UPT, UR9, UR5, URZ ;  /* 0x0000000509057290 */ /* 0x000fe4000fffe0ff */
[----:B------:R-:W-:Y:S02]  /*1280*/  UISETP.NE.AND UP0, UPT, UR15, 0x1, UPT ;  /* 0x000000010f00788c */ /* 0x000fe4000bf05270 */
[----:B0-----:R-:W-:-:S04]  /*1290*/  ULEA UR7, UR8, UR7, 0x18 ;  /* 0x0000000708077291 */ /* 0x001fc8000f8ec0ff */
[----:B------:R-:W-:-:S09]  /*12a0*/  ULEA UR5, UR5, UR7, 0x2 ;  /* 0x0000000705057291 */ /* 0x000fd2000f8e10ff */
[----:B------:R-:W0:Y:S02]  /*12b0*/  LDS R2, [UR5] ;  /* 0x00000005ff027984 */ /* 0x000e240008000800 */
[----:B0-----:R-:W-:-:S05]  /*12c0*/  VIADD R2, R2, UR6 ;  /* 0x0000000602027c36 */ /* 0x001fca0008000000 */
[----:B------:R-:W-:Y:S01]  /*12d0*/  R2UR UR6, R2 ;  /* 0x00000000020672ca */ /* 0x000fe200000e0000 */
[----:B------:R-:W-:-:S14]  /*12e0*/  BRA.U !UP0, `(.L_x_16) ;  /* 0x0000000108207547 */ /* 0x000fdc000b800000 */
[----:B------:R-:W-:Y:S01]  /*12f0*/  UISETP.NE.AND UP0, UPT, UR15, 0x2, UPT ;  /* 0x000000020f00788c */ /* 0x000fe2000bf05270 */
[----:B------:R-:W0:Y:S05]  /*1300*/  LDS R2, [UR5+0x4] ;  /* 0x00000405ff027984 */ /* 0x000e2a0008000800 */
[----:B------:R-:W-:-:S13]  /*1310*/  PLOP3.LUT P0, PT, PT, PT, UP0, 0x80, 0x8 ;  /* 0x000000000008781c */ /* 0x000fda0003f0f008 */
[----:B------:R-:W1:Y:S01]  /*1320*/  @P0 LDS R3, [UR5+0x8] ;  /* 0x00000805ff030984 */ /* 0x000e620008000800 */
[----:B0-----:R-:W-:-:S05]  /*1330*/  VIADD R2, R2, UR6 ;  /* 0x0000000602027c36 */ /* 0x001fca0008000000 */
[----:B------:R-:W-:Y:S02]  /*1340*/  R2UR UR6, R2 ;  /* 0x00000000020672ca */ /* 0x000fe400000e0000 */
[----:B-1----:R-:W-:-:S13]  /*1350*/  @P0 R2UR UR5, R3 ;  /* 0x00000000030502ca */ /* 0x002fda00000e0000 */
[----:B------:R-:W-:-:S12]  /*1360*/  @UP0 UIADD3 UR6, UPT, UPT, UR6, UR5, URZ ;  /* 0x0000000506060290 */ /* 0x000fd8000fffe0ff */
.L_x_16:
[----:B0-2---:R-:W0:Y:S01]  /*1370*/  LDC.64 R2, c[0x0][0x390] ;  /* 0x0000e400ff027b82 */ /* 0x005e220000000a00 */
[----:B------:R-:W-:-:S05]  /*1380*/  IMAD.U32 R7, RZ, RZ, UR6 ;  /* 0x00000006ff077e24 */ /* 0x000fca000f8e00ff */
[----:B0-----:R1:W-:Y:S02]  /*1390*/  REDG.E.ADD.STRONG.GPU desc[UR12][R2.64], R7 ;  /* 0x000000070200798e */ /* 0x0013e4000c12e10c */
.L_x_13:
[----:B------:R-:W-:Y:S05]  /*13a0*/  BSYNC.RECONVERGENT B0 ;  /* 0x0000000000007941 */ /* 0x000fea0003800200 */
.L_x_1:
[----:B------:R-:W-:Y:S05]  /*13b0*/  @P1 BRA `(.L_x_19) ;  /* 0xffffffec00ac1947 */ /* 0x000fea000383ffff */
[----:B------:R-:W-:Y:S05]  /*13c0*/  EXIT ;  /* 0x000000000000794d */ /* 0x000fea0003800000 */
        .weak           $__internal_0_$__cuda_sm20_div_rn_f64_full
        .type           $__internal_0_$__cuda_sm20_div_rn_f64_full,@function
        .size           $__internal_0_$__cuda_sm20_div_rn_f64_full,(.L_x_26 - $__internal_0_$__cuda_sm20_div_rn_f64_full)
$__internal_0_$__cuda_sm20_div_rn_f64_full:
[C---:B------:R-:W-:Y:S01]  /*13d0*/  FSETP.GEU.AND P0, PT, |R9|.reuse, 1.469367938527859385e-39, PT ;  /* 0x001000000900780b */ /* 0x040fe20003f0e200 */
[----:B------:R-:W-:Y:S01]  /*13e0*/  IMAD.MOV.U32 R18, RZ, RZ, 0x1 ;  /* 0x00000001ff127424 */ /* 0x000fe200078e00ff */
[C---:B------:R-:W-:Y:S01]  /*13f0*/  LOP3.LUT R10, R9.reuse, 0x800fffff, RZ, 0xc0, !PT ;  /* 0x800fffff090a7812 */ /* 0x040fe200078ec0ff */
[----:B------:R-:W-:Y:S01]  /*1400*/  IMAD.MOV.U32 R13, RZ, RZ, 0x1ca00000 ;  /* 0x1ca00000ff0d7424 */ /* 0x000fe200078e00ff */
[----:B------:R-:W-:Y:S02]  /*1410*/  LOP3.LUT R20, R9, 0x7ff00000, RZ, 0xc0, !PT ;  /* 0x7ff0000009147812 */ /* 0x000fe400078ec0ff */
[----:B------:R-:W-:Y:S01]  /*1420*/  LOP3.LUT R11, R10, 0x3ff00000, RZ, 0xfc, !PT ;  /* 0x3ff000000a0b7812 */ /* 0x000fe200078efcff */
[----:B------:R-:W-:Y:S01]  /*1430*/  IMAD.MOV.U32 R10, RZ, RZ, R8 ;  /* 0x000000ffff0a7224 */ /* 0x000fe200078e0008 */
[----:B------:R-:W-:-:S04]  /*1440*/  LOP3.LUT R15, R7, 0x7ff00000, RZ, 0xc0, !PT ;  /* 0x7ff00000070f7812 */ /* 0x000fc800078ec0ff */
[----:B------:R-:W-:Y:S01]  /*1450*/  ISETP.GE.U32.AND P2, PT, R15, R20, PT ;  /* 0x000000140f00720c */ /* 0x000fe20003f46070 */
[----:B------:R-:W-:Y:S01]  /*1460*/  @!P0 DMUL R10, R8, 8.98846567431157953865e+307 ;  /* 0x7fe00000080a8828 */ /* 0x000fe20000000000 */
[----:B------:R-:W-:-:S05]  /*1470*/  IMAD.MOV.U32 R23, RZ, RZ, R15 ;  /* 0x000000ffff177224 */ /* 0x000fca00078e000f */
[----:B------:R-:W0:Y:S02]  /*1480*/  MUFU.RCP64H R19, R11 ;  /* 0x0000000b00137308 */ /* 0x000e240000001800 */
[----:B0-----:R-:W-:-:S08]  /*1490*/  DFMA R2, R18, -R10, 1 ;  /* 0x3ff000001202742b */ /* 0x001fd0000000080a */
[----:B------:R-:W-:-:S08]  /*14a0*/  DFMA R2, R2, R2, R2 ;  /* 0x000000020202722b */ /* 0x000fd00000000002 */
[----:B------:R-:W-:Y:S01]  /*14b0*/  DFMA R18, R18, R2, R18 ;  /* 0x000000021212722b */ /* 0x000fe20000000012 */
[----:B------:R-:W-:Y:S01]  /*14c0*/  SEL R3, R13, 0x63400000, !P2 ;  /* 0x634000000d037807 */ /* 0x000fe20005000000 */
[----:B------:R-:W-:Y:S01]  /*14d0*/  IMAD.MOV.U32 R2, RZ, RZ, R6 ;  /* 0x000000ffff027224 */ /* 0x000fe200078e0006 */
[----:B------:R-:W-:Y:S02]  /*14e0*/  FSETP.GEU.AND P2, PT, |R7|, 1.469367938527859385e-39, PT ;  /* 0x001000000700780b */ /* 0x000fe40003f4e200 */
[----:B------:R-:W-:-:S03]  /*14f0*/  LOP3.LUT R3, R3, 0x800fffff, R7, 0xf8, !PT ;  /* 0x800fffff03037812 */ /* 0x000fc600078ef807 */
[----:B------:R-:W-:-:S08]  /*1500*/  DFMA R16, R18, -R10, 1 ;  /* 0x3ff000001210742b */ /* 0x000fd0000000080a */
[----:B------:R-:W-:Y:S01]  /*1510*/  DFMA R16, R18, R16, R18 ;  /* 0x000000101210722b */ /* 0x000fe20000000012 */
[----:B------:R-:W-:Y:S10]  /*1520*/  @P2 BRA `(.L_x_20) ;  /* 0x0000000000202947 */ /* 0x000ff40003800000 */
[----:B------:R-:W-:-:S04]  /*1530*/  LOP3.LUT R18, R9, 0x7ff00000, RZ, 0xc0, !PT ;  /* 0x7ff0000009127812 */ /* 0x000fc800078ec0ff */
[----:B------:R-:W-:Y:S01]  /*1540*/  ISETP.GE.U32.AND P2, PT, R15, R18, PT ;  /* 0x000000120f00720c */ /* 0x000fe20003f46070 */
[----:B------:R-:W-:-:S03]  /*1550*/  IMAD.MOV.U32 R18, RZ, RZ, RZ ;  /* 0x000000ffff127224 */ /* 0x000fc600078e00ff */
[----:B------:R-:W-:-:S04]  /*1560*/  SEL R19, R13, 0x63400000, !P2 ;  /* 0x634000000d137807 */ /* 0x000fc80005000000 */
[----:B------:R-:W-:-:S04]  /*1570*/  LOP3.LUT R19, R19, 0x80000000, R7, 0xf8, !PT ;  /* 0x8000000013137812 */ /* 0x000fc800078ef807 */
[----:B------:R-:W-:-:S06]  /*1580*/  LOP3.LUT R19, R19, 0x100000, RZ, 0xfc, !PT ;  /* 0x0010000013137812 */ /* 0x000fcc00078efcff */
[----:B------:R-:W-:-:S10]  /*1590*/  DFMA R2, R2, 2, -R18 ;  /* 0x400000000202782b */ /* 0x000fd40000000812 */
[----:B------:R-:W-:-:S07]  /*15a0*/  LOP3.LUT R23, R3, 0x7ff00000, RZ, 0xc0, !PT ;  /* 0x7ff0000003177812 */ /* 0x000fce00078ec0ff */
.L_x_20:
[----:B------:R-:W-:Y:S01]  /*15b0*/  IMAD.MOV.U32 R24, RZ, RZ, R20 ;  /* 0x000000ffff187224 */ /* 0x000fe200078e0014 */
[----:B------:R-:W-:Y:S01]  /*15c0*/  @!P0 LOP3.LUT R24, R11, 0x7ff00000, RZ, 0xc0, !PT ;  /* 0x7ff000000b188812 */ /* 0x000fe200078ec0ff */
[----:B------:R-:W-:Y:S01]  /*15d0*/  VIADD R25, R23, 0xffffffff ;  /* 0xffffffff17197836 */ /* 0x000fe20000000000 */
[----:B------:R-:W-:-:S04]  /*15e0*/  DMUL R18, R16, R2 ;  /* 0x0000000210127228 */ /* 0x000fc80000000000 */
[----:B------:R-:W-:Y:S01]  /*15f0*/  ISETP.GT.U32.AND P0, PT, R25, 0x7feffffe, PT ;  /* 0x7feffffe1900780c */ /* 0x000fe20003f04070 */
[----:B------:R-:W-:-:S03]  /*1600*/  VIADD R25, R24, 0xffffffff ;  /* 0xffffffff18197836 */ /* 0x000fc60000000000 */
[----:B------:R-:W-:Y:S02]  /*1610*/  DFMA R20, R18, -R10, R2 ;  /* 0x8000000a1214722b */ /* 0x000fe40000000002 */
[----:B------:R-:W-:-:S06]  /*1620*/  ISETP.GT.U32.OR P0, PT, R25, 0x7feffffe, P0 ;  /* 0x7feffffe1900780c */ /* 0x000fcc0000704470 */
[----:B------:R-:W-:-:S07]  /*1630*/  DFMA R16, R16, R20, R18 ;  /* 0x000000141010722b */ /* 0x000fce0000000012 */
[----:B------:R-:W-:Y:S05]  /*1640*/  @P0 BRA `(.L_x_21) ;  /* 0x00000000006c0947 */ /* 0x000fea0003800000 */
[----:B------:R-:W-:Y:S01]  /*1650*/  LOP3.LUT R18, R9, 0x7ff00000, RZ, 0xc0, !PT ;  /* 0x7ff0000009127812 */ /* 0x000fe200078ec0ff */
[----:B------:R-:W-:-:S03]  /*1660*/  IMAD.MOV.U32 R20, RZ, RZ, RZ ;  /* 0x000000ffff147224 */ /* 0x000fc600078e00ff */
[CC--:B------:R-:W-:Y:S02]  /*1670*/  VIADDMNMX R6, R15.reuse, -R18.reuse, 0xb9600000, !PT ;  /* 0xb96000000f067446 */ /* 0x0c0fe40007800912 */
[----:B------:R-:W-:Y:S02]  /*1680*/  ISETP.GE.U32.AND P0, PT, R15, R18, PT ;  /* 0x000000120f00720c */ /* 0x000fe40003f06070 */
[----:B------:R-:W-:Y:S02]  /*1690*/  VIMNMX R6, PT, PT, R6, 0x46a00000, PT ;  /* 0x46a0000006067848 */ /* 0x000fe40003fe0100 */
[----:B------:R-:W-:-:S05]  /*16a0*/  SEL R13, R13, 0x63400000, !P0 ;  /* 0x634000000d0d7807 */ /* 0x000fca0004000000 */
[----:B------:R-:W-:-:S04]  /*16b0*/  IMAD.IADD R6, R6, 0x1, -R13 ;  /* 0x0000000106067824 */ /* 0x000fc800078e0a0d */
[----:B------:R-:W-:-:S06]  /*16c0*/  VIADD R21, R6, 0x7fe00000 ;  /* 0x7fe0000006157836 */ /* 0x000fcc0000000000 */
[----:B------:R-:W-:-:S10]  /*16d0*/  DMUL R18, R16, R20 ;  /* 0x0000001410127228 */ /* 0x000fd40000000000 */
[----:B------:R-:W-:-:S13]  /*16e0*/  FSETP.GTU.AND P0, PT, |R19|, 1.469367938527859385e-39, PT ;  /* 0x001000001300780b */ /* 0x000fda0003f0c200 */
[----:B------:R-:W-:Y:S05]  /*16f0*/  @P0 BRA `(.L_x_22) ;  /* 0x0000000000940947 */ /* 0x000fea0003800000 */
[----:B------:R-:W-:Y:S01]  /*1700*/  DFMA R2, R16, -R10, R2 ;  /* 0x8000000a1002722b */ /* 0x000fe20000000002 */
[----:B------:R-:W-:-:S09]  /*1710*/  IMAD.MOV.U32 R20, RZ, RZ, RZ ;  /* 0x000000ffff147224 */ /* 0x000fd200078e00ff */
[C---:B------:R-:W-:Y:S02]  /*1720*/  FSETP.NEU.AND P0, PT, R3.reuse, RZ, PT ;  /* 0x000000ff0300720b */ /* 0x040fe40003f0d000 */
[----:B------:R-:W-:-:S04]  /*1730*/  LOP3.LUT R9, R3, 0x80000000, R9, 0x48, !PT ;  /* 0x8000000003097812 */ /* 0x000fc800078e4809 */
[----:B------:R-:W-:-:S07]  /*1740*/  LOP3.LUT R21, R9, R21, RZ, 0xfc, !PT ;  /* 0x0000001509157212 */ /* 0x000fce00078efcff */
[----:B------:R-:W-:Y:S05]  /*1750*/  @!P0 BRA `(.L_x_22) ;  /* 0x00000000007c8947 */ /* 0x000fea0003800000 */
[----:B------:R-:W-:Y:S02]  /*1760*/  IMAD.MOV R3, RZ, RZ, -R6 ;  /* 0x000000ffff037224 */ /* 0x000fe400078e0a06 */
[----:B------:R-:W-:-:S06]  /*1770*/  IMAD.MOV.U32 R2, RZ, RZ, RZ ;  /* 0x000000ffff027224 */ /* 0x000fcc00078e00ff */
[----:B------:R-:W-:Y:S02]  /*1780*/  DFMA R2, R18, -R2, R16 ;  /* 0x800000021202722b */ /* 0x000fe40000000010 */
[----:B------:R-:W-:-:S04]  /*1790*/  DMUL.RP R16, R16, R20 ;  /* 0x0000001410107228 */ /* 0x000fc80000008000 */
[----:B------:R-:W-:-:S04]  /*17a0*/  IADD3 R2, PT, PT, -R6, -0x43300000, RZ ;  /* 0xbcd0000006027810 */ /* 0x000fc80007ffe1ff */
[----:B------:R-:W-:Y:S02]  /*17b0*/  FSETP.NEU.AND P0, PT, |R3|, R2, PT ;  /* 0x000000020300720b */ /* 0x000fe40003f0d200 */
[----:B------:R-:W-:Y:S02]  /*17c0*/  LOP3.LUT R9, R17, R9, RZ, 0x3c, !PT ;  /* 0x0000000911097212 */ /* 0x000fe400078e3cff */
[----:B------:R-:W-:Y:S02]  /*17d0*/  FSEL R18, R16, R18, !P0 ;  /* 0x0000001210127208 */ /* 0x000fe40004000000 */
[----:B------:R-:W-:Y:S01]  /*17e0*/  FSEL R19, R9, R19, !P0 ;  /* 0x0000001309137208 */ /* 0x000fe20004000000 */
[----:B------:R-:W-:Y:S06]  /*17f0*/  BRA `(.L_x_22) ;  /* 0x0000000000547947 */ /* 0x000fec0003800000 */
.L_x_21:
[----:B------:R-:W-:-:S14]  /*1800*/  DSETP.NAN.AND P0, PT, R6, R6, PT ;  /* 0x000000060600722a */ /* 0x000fdc0003f08000 */
[----:B------:R-:W-:Y:S05]  /*1810*/  @P0 BRA `(.L_x_23) ;  /* 0x0000000000440947 */ /* 0x000fea0003800000 */
[----:B------:R-:W-:-:S14]  /*1820*/  DSETP.NAN.AND P0, PT, R8, R8, PT ;  /* 0x000000080800722a */ /* 0x000fdc0003f08000 */
[----:B------:R-:W-:Y:S05]  /*1830*/  @P0 BRA `(.L_x_24) ;  /* 0x0000000000300947 */ /* 0x000fea0003800000 */
[----:B------:R-:W-:Y:S01]  /*1840*/  ISETP.NE.AND P0, PT, R23, R24, PT ;  /* 0x000000181700720c */ /* 0x000fe20003f05270 */
[----:B------:R-:W-:Y:S02]  /*1850*/  IMAD.MOV.U32 R18, RZ, RZ, 0x0 ;  /* 0x00000000ff127424 */ /* 0x000fe400078e00ff */
[----:B------:R-:W-:-:S10]  /*1860*/  IMAD.MOV.U32 R19, RZ, RZ, -0x80000 ;  /* 0xfff80000ff137424 */ /* 0x000fd400078e00ff */
[----:B------:R-:W-:Y:S05]  /*1870*/  @!P0 BRA `(.L_x_22) ;  /* 0x0000000000348947 */ /* 0x000fea0003800000 */
[----:B------:R-:W-:Y:S02]  /*1880*/  ISETP.NE.AND P0, PT, R23, 0x7ff00000, PT ;  /* 0x7ff000001700780c */ /* 0x000fe40003f05270 */
[----:B------:R-:W-:Y:S02]  /*1890*/  LOP3.LUT R19, R7, 0x80000000, R9, 0x48, !PT ;  /* 0x8000000007137812 */ /* 0x000fe400078e4809 */
[----:B------:R-:W-:-:S13]  /*18a0*/  ISETP.EQ.OR P0, PT, R24, RZ, !P0 ;  /* 0x000000ff1800720c */ /* 0x000fda0004702670 */
[----:B------:R-:W-:Y:S01]  /*18b0*/  @P0 LOP3.LUT R2, R19, 0x7ff00000, RZ, 0xfc, !PT ;  /* 0x7ff0000013020812 */ /* 0x000fe200078efcff */
[----:B------:R-:W-:Y:S02]  /*18c0*/  @!P0 IMAD.MOV.U32 R18, RZ, RZ, RZ ;  /* 0x000000ffff128224 */ /* 0x000fe400078e00ff */
[----:B------:R-:W-:Y:S02]  /*18d0*/  @P0 IMAD.MOV.U32 R18, RZ, RZ, RZ ;  /* 0x000000ffff120224 */ /* 0x000fe400078e00ff */
[----:B------:R-:W-:Y:S01]  /*18e0*/  @P0 IMAD.MOV.U32 R19, RZ, RZ, R2 ;  /* 0x000000ffff130224 */ /* 0x000fe200078e0002 */
[----:B------:R-:W-:Y:S06]  /*18f0*/  BRA `(.L_x_22) ;  /* 0x0000000000147947 */ /* 0x000fec0003800000 */
.L_x_24:
[----:B------:R-:W-:Y:S01]  /*1900*/  LOP3.LUT R19, R9, 0x80000, RZ, 0xfc, !PT ;  /* 0x0008000009137812 */ /* 0x000fe200078efcff */
[----:B------:R-:W-:Y:S01]  /*1910*/  IMAD.MOV.U32 R18, RZ, RZ, R8 ;  /* 0x000000ffff127224 */ /* 0x000fe200078e0008 */
[----:B------:R-:W-:Y:S06]  /*1920*/  BRA `(.L_x_22) ;  /* 0x0000000000087947 */ /* 0x000fec0003800000 */
.L_x_23:
[----:B------:R-:W-:Y:S01]  /*1930*/  LOP3.LUT R19, R7, 0x80000, RZ, 0xfc, !PT ;  /* 0x0008000007137812 */ /* 0x000fe200078efcff */
[----:B------:R-:W-:-:S07]  /*1940*/  IMAD.MOV.U32 R18, RZ, RZ, R6 ;  /* 0x000000ffff127224 */ /* 0x000fce00078e0006 */
.L_x_22:
[----:B------:R-:W-:Y:S02]  /*1950*/  IMAD.MOV.U32 R15, RZ, RZ, 0x0 ;  /* 0x00000000ff0f7424 */ /* 0x000fe400078e00ff */
[----:B------:R-:W-:Y:S02]  /*1960*/  IMAD.MOV.U32 R2, RZ, RZ, R18 ;  /* 0x000000ffff027224 */ /* 0x000fe400078e0012 */
[----:B------:R-:W-:Y:S01]  /*1970*/  IMAD.MOV.U32 R3, RZ, RZ, R19 ;  /* 0x000000ffff037224 */ /* 0x000fe200078e0013 */
[----:B------:R-:W-:Y:S06]  /*1980*/  RET.REL.NODEC R14 `(_Z11countTriNumPiS_S_i) ;  /* 0xffffffe40e9c7950 */ /* 0x000fec0003c3ffff */
.L_x_25:
[----:B------:R-:W-:-:S00]  /*1990*/  BRA `(.L_x_25) ;  /* 0xfffffffc00fc7947 */ /* 0x000fc0000383ffff */
[----:B------:R-:W-:-:S00]  /*19a0*/  NOP ;  /* 0x0000000000007918 */ /* 0x000fc00000000000 */
        /* <DEDUP_REMOVED lines=13> */
.L_x_26:


//--------------------- .nv.shared._Z11countTriNumPiS_S_i --------------------------
	.section	.nv.shared._Z11countTriNumPiS_S_i,"aw",@nobits
	.sectionflags	@""
	.align	16
	.zero		1024


//--------------------- .nv.shared.reserved.0     --------------------------
	.section	.nv.shared.reserved.0,"aw",@nobits
	.weak		__nv_reservedSMEM_offset_0_alias
	.size		__nv_reservedSMEM_offset_0_alias, 0, 64
	.other		__nv_reservedSMEM_offset_0_alias,@"STO_CUDA_RESERVED_SHARED STV_DEFAULT"
__nv_reservedSMEM_offset_0_alias:
	.zero		0
	.zero		64


//--------------------- .nv.constant0._Z11countTriNumPiS_S_i --------------------------
	.section	.nv.constant0._Z11countTriNumPiS_S_i,"a",@progbits
	.sectionflags	@""
	.align	4
.nv.constant0._Z11countTriNumPiS_S_i:
	.zero		924


//--------------------- SYMBOLS --------------------------

	.type		.nv.reservedSmem.offset0,@object
	.size		.nv.reservedSmem.offset0,0x4
	.type		.nv.reservedSmem.cap,@object
	.size		.nv.reservedSmem.cap,0x4
